// auto-generated by cutlass_sweep.fmha — config: {"arch": "sm_90", "direction": "fwd", "dtype": "fp16", "head_dim": 192, "mask": "causal", "schedule": "cooperative", "tile_kv": 64, "tile_q": 128}
#include "cutlass/cutlass.h"
#include "cute/tensor.hpp"
#include "cutlass/device_kernel.h"
#include "cutlass/kernel_hardware_info.h"
#include "88_hopper_fmha/collective/fmha_fusion.hpp"
#include "88_hopper_fmha/kernel/fmha_kernel_builder.hpp"

using namespace cute;
using Element = cutlass::half_t;
using TileShape = Shape<_128, _64, _192>;
using StrideQ = cute::tuple<int, _1, cute::tuple<int, int>>;
using StrideK = cute::tuple<int, _1, cute::tuple<int, int>>;
using StrideV = cute::tuple<int, cute::_1, cute::tuple<int, int>>;

using Kernel = typename cutlass::fmha::kernel::FmhaBuilder<
    Element, float, float,
    TileShape, StrideQ, StrideK, StrideV,
    cutlass::fmha::collective::CausalFusion,
    cutlass::gemm::KernelTmaWarpSpecializedCooperative
  >::Kernel;

auto* _anchor = &cutlass::device_kernel<Kernel>;


// ===== COMPILED SASS (sm_90a) =====

	.target	sm_90a

	.elftype	@"ET_EXEC"


//--------------------- .note.nv.tkinfo           --------------------------
	.section	.note.nv.tkinfo,"",@"SHT_NOTE"
	.sectionflags	@"SHF_NOTE_NV_TKINFO"
	.tkinfo
        /*0018*/ 	.word	0x00000002
        /*0030*/ 	.string	""
        /*0030*/ 	.string	"ptxas"
        /*0030*/ 	.string	"Cuda compilation tools, release 13.0, V13.0.88"
        /*0030*/ 	.string	"Build cuda_13.0.r13.0/compiler.36424714_0"
        /*0030*/ 	.string	"-arch sm_90a -m 64 "



//--------------------- .note.nv.cuinfo           --------------------------
	.section	.note.nv.cuinfo,"",@"SHT_NOTE"
	.sectionflags	@"SHF_NOTE_NV_CUINFO"
        /*0018*/ 	.short	0x0002
        /*001a*/ 	.short	0x005a
        /*001c*/ 	.short	0x0082
	.zero		2


//--------------------- .nv.info                  --------------------------
	.section	.nv.info,"",@"SHT_CUDA_INFO"
	.align	4


	//----- nvinfo : EIATTR_REGCOUNT
	.align		4
        /*0000*/ 	.byte	0x04, 0x2f
        /*0002*/ 	.short	(.L_16 - .L_15)
	.align		4
.L_15:
        /*0004*/ 	.word	index@(_ZN7cutlass13device_kernelINS_4fmha6kernel28FmhaKernelTmaWarpSpecializedINS1_10collective30FmhaMainloopTmaWarpSpecializedINS_6half_tEffN4cute5tupleIJNS7_1CILi128EEENS9_ILi64EEENS9_ILi192EEEEEENS8_IJiNS9_ILi1EEENS8_IJiiEEEEEESG_SG_NS4_12CausalFusionEJEEENS4_15FmhaFwdEpilogueIS6_fNS8_IJSB_SC_SB_EEEEENS2_23IndividualTileSchedulerEJEEEEEvNT_6ParamsE)
        /*0008*/ 	.word	0x000000a8


	//----- nvinfo : EIATTR_FRAME_SIZE
	.align		4
.L_16:
        /*000c*/ 	.byte	0x04, 0x11
        /*000e*/ 	.short	(.L_18 - .L_17)
	.align		4
.L_17:
        /*0010*/ 	.word	index@($__internal_0_$__cuda_sm20_rcp_rn_f32_slowpath)
        /*0014*/ 	.word	0x00000000


	//----- nvinfo : EIATTR_FRAME_SIZE
	.align		4
.L_18:
        /*0018*/ 	.byte	0x04, 0x11
        /*001a*/ 	.short	(.L_20 - .L_19)
	.align		4
.L_19:
        /*001c*/ 	.word	index@(_ZN7cutlass13device_kernelINS_4fmha6kernel28FmhaKernelTmaWarpSpecializedINS1_10collective30FmhaMainloopTmaWarpSpecializedINS_6half_tEffN4cute5tupleIJNS7_1CILi128EEENS9_ILi64EEENS9_ILi192EEEEEENS8_IJiNS9_ILi1EEENS8_IJiiEEEEEESG_SG_NS4_12CausalFusionEJEEENS4_15FmhaFwdEpilogueIS6_fNS8_IJSB_SC_SB_EEEEENS2_23IndividualTileSchedulerEJEEEEEvNT_6ParamsE)
        /*0020*/ 	.word	0x00000000


	//----- nvinfo : EIATTR_MIN_STACK_SIZE
	.align		4
.L_20:
        /*0024*/ 	.byte	0x04, 0x12
        /*0026*/ 	.short	(.L_22 - .L_21)
	.align		4
.L_21:
        /*0028*/ 	.word	index@(_ZN7cutlass13device_kernelINS_4fmha6kernel28FmhaKernelTmaWarpSpecializedINS1_10collective30FmhaMainloopTmaWarpSpecializedINS_6half_tEffN4cute5tupleIJNS7_1CILi128EEENS9_ILi64EEENS9_ILi192EEEEEENS8_IJiNS9_ILi1EEENS8_IJiiEEEEEESG_SG_NS4_12CausalFusionEJEEENS4_15FmhaFwdEpilogueIS6_fNS8_IJSB_SC_SB_EEEEENS2_23IndividualTileSchedulerEJEEEEEvNT_6ParamsE)
        /*002c*/ 	.word	0x00000000
.L_22:


//--------------------- .nv.compat                --------------------------
	.section	.nv.compat,"",@"SHT_CUDA_COMPAT_INFO"
	.align	4
        /*0000*/ 	.byte	0x02, 0x09, 0x01, 0x00, 0x02, 0x02, 0x04, 0x00, 0x02, 0x05, 0x05, 0x00, 0x03, 0x07, 0x01, 0x01
        /*0010*/ 	.byte	0x02, 0x03, 0x01, 0x00, 0x02, 0x06, 0x01, 0x00, 0x04, 0x0b, 0x08, 0x00, 0x00, 0x00, 0x00, 0x00
        /*0020*/ 	.byte	0x00, 0x00, 0x00, 0x00


//--------------------- .nv.info._ZN7cutlass13device_kernelINS_4fmha6kernel28FmhaKernelTmaWarpSpecializedINS1_10collective30FmhaMainloopTmaWarpSpecializedINS_6half_tEffN4cute5tupleIJNS7_1CILi128EEENS9_ILi64EEENS9_ILi192EEEEEENS8_IJiNS9_ILi1EEENS8_IJiiEEEEEESG_SG_NS4_12CausalFusionEJEEENS4_15FmhaFwdEpilogueIS6_fNS8_IJSB_SC_SB_EEEEENS2_23IndividualTileSchedulerEJEEEEEvNT_6ParamsE --------------------------
	.section	.nv.info._ZN7cutlass13device_kernelINS_4fmha6kernel28FmhaKernelTmaWarpSpecializedINS1_10collective30FmhaMainloopTmaWarpSpecializedINS_6half_tEffN4cute5tupleIJNS7_1CILi128EEENS9_ILi64EEENS9_ILi192EEEEEENS8_IJiNS9_ILi1EEENS8_IJiiEEEEEESG_SG_NS4_12CausalFusionEJEEENS4_15FmhaFwdEpilogueIS6_fNS8_IJSB_SC_SB_EEEEENS2_23IndividualTileSchedulerEJEEEEEvNT_6ParamsE,"",@"SHT_CUDA_INFO"
	.sectionflags	@""
	.align	4


	//----- nvinfo : EIATTR_CUDA_API_VERSION
	.align		4
        /*0000*/ 	.byte	0x04, 0x37
        /*0002*/ 	.short	(.L_24 - .L_23)
.L_23:
        /*0004*/ 	.word	0x00000082


	//----- nvinfo : EIATTR_KPARAM_INFO
	.align		4
.L_24:
        /*0008*/ 	.byte	0x04, 0x17
        /*000a*/ 	.short	(.L_26 - .L_25)
.L_25:
        /*000c*/ 	.word	0x00000000
        /*0010*/ 	.short	0x0000
        /*0012*/ 	.short	0x0070
        /*0014*/ 	.byte	0x00, 0xf0, 0x01, 0x20


	//----- nvinfo : EIATTR_SPARSE_MMA_MASK
	.align		4
.L_26:
        /*0018*/ 	.byte	0x03, 0x50
        /*001a*/ 	.short	0x0000


	//----- nvinfo : EIATTR_MAXREG_COUNT
	.align		4
        /*001c*/ 	.byte	0x03, 0x1b
        /*001e*/ 	.short	0x00a8


	//----- nvinfo : EIATTR_NUM_BARRIERS
	.align		4
        /*0020*/ 	.byte	0x02, 0x4c
        /*0022*/ 	.byte	0x02
	.zero		1


	//----- nvinfo : EIATTR_EXTERNS
	.align		4
        /*0024*/ 	.byte	0x04, 0x0f
        /*0026*/ 	.short	(.L_28 - .L_27)


	//   ....[0]....
	.align		4
.L_27:
        /*0028*/ 	.word	index@(__assertfail)


	//----- nvinfo : EIATTR_MERCURY_ISA_VERSION
	.align		4
.L_28:
        /*002c*/ 	.byte	0x03, 0x5f
        /*002e*/ 	.short	0x0101


	//----- nvinfo : EIATTR_INT_WARP_WIDE_INSTR_OFFSETS
	.align		4
        /*0030*/ 	.byte	0x04, 0x31
        /*0032*/ 	.short	(.L_30 - .L_29)


	//   ....[0]....
.L_29:
        /*0034*/ 	.word	0x000006f0


	//   ....[1]....
        /*0038*/ 	.word	0x00000700


	//   ....[2]....
        /*003c*/ 	.word	0x00000710


	//   ....[3]....
        /*0040*/ 	.word	0x00000720


	//   ....[4]....
        /*0044*/ 	.word	0x00000790


	//----- nvinfo : EIATTR_COOP_GROUP_MASK_REGIDS
	.align		4
.L_30:
        /*0048*/ 	.byte	0x04, 0x29
        /*004a*/ 	.short	(.L_32 - .L_31)


	//   ....[0]....
.L_31:
        /*004c*/ 	.word	0xffffffff


	//   ....[1]....
        /*0050*/ 	.word	0xffffffff


	//   ....[2]....
        /*0054*/ 	.word	0xffffffff


	//   ....[3]....
        /*0058*/ 	.word	0xffffffff


	//   ....[4]....
        /*005c*/ 	.word	0xffffffff


	//   ....[5]....
        /*0060*/ 	.word	0xffffffff


	//   ....[6]....
        /*0064*/ 	.word	0xffffffff


	//   ....[7]....
        /*0068*/ 	.word	0xffffffff


	//   ....[8]....
        /*006c*/ 	.word	0xffffffff


	//   ....[9]....
        /*0070*/ 	.word	0xffffffff


	//   ....[10]....
        /*0074*/ 	.word	0xffffffff


	//   ....[11]....
        /*0078*/ 	.word	0xffffffff


	//   ....[12]....
        /*007c*/ 	.word	0xffffffff


	//   ....[13]....
        /*0080*/ 	.word	0xffffffff


	//   ....[14]....
        /*0084*/ 	.word	0xffffffff


	//   ....[15]....
        /*0088*/ 	.word	0xffffffff


	//   ....[16]....
        /*008c*/ 	.word	0xffffffff


	//   ....[17]....
        /*0090*/ 	.word	0xffffffff


	//   ....[18]....
        /*0094*/ 	.word	0xffffffff


	//   ....[19]....
        /*0098*/ 	.word	0xffffffff


	//   ....[20]....
        /*009c*/ 	.word	0xffffffff


	//   ....[21]....
        /*00a0*/ 	.word	0xffffffff


	//----- nvinfo : EIATTR_COOP_GROUP_INSTR_OFFSETS
	.align		4
.L_32:
        /*00a4*/ 	.byte	0x04, 0x28
        /*00a6*/ 	.short	(.L_34 - .L_33)


	//   ....[0]....
.L_33:
        /*00a8*/ 	.word	0x00000050


	//   ....[1]....
        /*00ac*/ 	.word	0x00000080


	//   ....[2]....
        /*00b0*/ 	.word	0x000001b0


	//   ....[3]....
        /*00b4*/ 	.word	0x00000370


	//   ....[4]....
        /*00b8*/ 	.word	0x00000530


	//   ....[5]....
        /*00bc*/ 	.word	0x00000690


	//   ....[6]....
        /*00c0*/ 	.word	0x00001aa0


	//   ....[7]....
        /*00c4*/ 	.word	0x00001ba0


	//   ....[8]....
        /*00c8*/ 	.word	0x00001c40


	//   ....[9]....
        /*00cc*/ 	.word	0x00001d50


	//   ....[10]....
        /*00d0*/ 	.word	0x000034b0


	//   ....[11]....
        /*00d4*/ 	.word	0x000034e0


	//   ....[12]....
        /*00d8*/ 	.word	0x000037e0


	//   ....[13]....
        /*00dc*/ 	.word	0x00003900


	//   ....[14]....
        /*00e0*/ 	.word	0x00005730


	//   ....[15]....
        /*00e4*/ 	.word	0x00005830


	//   ....[16]....
        /*00e8*/ 	.word	0x00005c70


	//   ....[17]....
        /*00ec*/ 	.word	0x00005d90


	//   ....[18]....
        /*00f0*/ 	.word	0x00007260


	//   ....[19]....
        /*00f4*/ 	.word	0x00007290


	//   ....[20]....
        /*00f8*/ 	.word	0x000072e0


	//   ....[21]....
        /*00fc*/ 	.word	0x00007300


	//----- nvinfo : EIATTR_REG_RECONFIG
	.align		4
.L_34:
        /*0100*/ 	.byte	0x01, 0x54
	.zero		2


	//----- nvinfo : EIATTR_SYSCALL_OFFSETS
	.align		4
        /*0104*/ 	.byte	0x04, 0x46
        /*0106*/ 	.short	(.L_36 - .L_35)


	//   ....[0]....
.L_35:
        /*0108*/ 	.word	0x000080b0


	//   ....[1]....
        /*010c*/ 	.word	0x00008210


	//----- nvinfo : EIATTR_MBARRIER_INSTR_OFFSETS
	.align		4
.L_36:
        /*0110*/ 	.byte	0x04, 0x39
        /*0112*/ 	.short	(.L_38 - .L_37)


	//   ....[0]....
.L_37:
        /*0114*/ 	.word	0x00000320
        /*0118*/ 	.word	0x000000ff
        /*011c*/ 	.word	0x0002a050
        /*0120*/ 	.short	0x0100
        /*0122*/ 	.byte	0x0b
	.zero		1


	//   ....[1]....
        /*0124*/ 	.word	0x00000330
        /*0128*/ 	.word	0x000000ff
        /*012c*/ 	.word	0x0002a060
        /*0130*/ 	.short	0x0100
        /*0132*/ 	.byte	0x0b
	.zero		1


	//   ....[2]....
        /*0134*/ 	.word	0x00000340
        /*0138*/ 	.word	0x000000ff
        /*013c*/ 	.word	0x0002a058
        /*0140*/ 	.short	0x0100
        /*0142*/ 	.byte	0x0b
	.zero		1


	//   ....[3]....
        /*0144*/ 	.word	0x00000350
        /*0148*/ 	.word	0x000000ff
        /*014c*/ 	.word	0x0002a068
        /*0150*/ 	.short	0x0100
        /*0152*/ 	.byte	0x0b
	.zero		1


	//   ....[4]....
        /*0154*/ 	.word	0x00000480
        /*0158*/ 	.word	0x000000ff
        /*015c*/ 	.word	0x0002a000
        /*0160*/ 	.short	0x0100
        /*0162*/ 	.byte	0x0b
	.zero		1


	//   ....[5]....
        /*0164*/ 	.word	0x00000490
        /*0168*/ 	.word	0x000000ff
        /*016c*/ 	.word	0x0002a028
        /*0170*/ 	.short	0x0100
        /*0172*/ 	.byte	0x0b
	.zero		1


	//   ....[6]....
        /*0174*/ 	.word	0x000004a0
        /*0178*/ 	.word	0x000000ff
        /*017c*/ 	.word	0x0002a008
        /*0180*/ 	.short	0x0100
        /*0182*/ 	.byte	0x0b
	.zero		1


	//   ....[7]....
        /*0184*/ 	.word	0x000004b0
        /*0188*/ 	.word	0x000000ff
        /*018c*/ 	.word	0x0002a030
        /*0190*/ 	.short	0x0100
        /*0192*/ 	.byte	0x0b
	.zero		1


	//   ....[8]....
        /*0194*/ 	.word	0x000004c0
        /*0198*/ 	.word	0x000000ff
        /*019c*/ 	.word	0x0002a010
        /*01a0*/ 	.short	0x0100
        /*01a2*/ 	.byte	0x0b
	.zero		1


	//   ....[9]....
        /*01a4*/ 	.word	0x000004d0
        /*01a8*/ 	.word	0x000000ff
        /*01ac*/ 	.word	0x0002a038
        /*01b0*/ 	.short	0x0100
        /*01b2*/ 	.byte	0x0b
	.zero		1


	//   ....[10]....
        /*01b4*/ 	.word	0x000004e0
        /*01b8*/ 	.word	0x000000ff
        /*01bc*/ 	.word	0x0002a018
        /*01c0*/ 	.short	0x0100
        /*01c2*/ 	.byte	0x0b
	.zero		1


	//   ....[11]....
        /*01c4*/ 	.word	0x000004f0
        /*01c8*/ 	.word	0x000000ff
        /*01cc*/ 	.word	0x0002a040
        /*01d0*/ 	.short	0x0100
        /*01d2*/ 	.byte	0x0b
	.zero		1


	//   ....[12]....
        /*01d4*/ 	.word	0x00000500
        /*01d8*/ 	.word	0x000000ff
        /*01dc*/ 	.word	0x0002a020
        /*01e0*/ 	.short	0x0100
        /*01e2*/ 	.byte	0x0b
	.zero		1


	//   ....[13]....
        /*01e4*/ 	.word	0x00000510
        /*01e8*/ 	.word	0x000000ff
        /*01ec*/ 	.word	0x0002a048
        /*01f0*/ 	.short	0x0100
        /*01f2*/ 	.byte	0x0b
	.zero		1


	//   ....[14]....
        /*01f4*/ 	.word	0x00000640
        /*01f8*/ 	.word	0x000000ff
        /*01fc*/ 	.word	0x0002a070
        /*0200*/ 	.short	0x0100
        /*0202*/ 	.byte	0x0b
	.zero		1


	//   ....[15]....
        /*0204*/ 	.word	0x00000650
        /*0208*/ 	.word	0x000000ff
        /*020c*/ 	.word	0x0002a080
        /*0210*/ 	.short	0x0100
        /*0212*/ 	.byte	0x0b
	.zero		1


	//   ....[16]....
        /*0214*/ 	.word	0x00000660
        /*0218*/ 	.word	0x000000ff
        /*021c*/ 	.word	0x0002a078
        /*0220*/ 	.short	0x0100
        /*0222*/ 	.byte	0x0b
	.zero		1


	//   ....[17]....
        /*0224*/ 	.word	0x00000670
        /*0228*/ 	.word	0x000000ff
        /*022c*/ 	.word	0x0002a088
        /*0230*/ 	.short	0x0100
        /*0232*/ 	.byte	0x0b
	.zero		1


	//   ....[18]....
        /*0234*/ 	.word	0x000007b0
        /*0238*/ 	.word	0x000000ff
        /*023c*/ 	.word	0x0002a090
        /*0240*/ 	.short	0x0100
        /*0242*/ 	.byte	0x08
	.zero		1


	//   ....[19]....
        /*0244*/ 	.word	0x000007c0
        /*0248*/ 	.word	0x000000ff
        /*024c*/ 	.word	0x0002a098
        /*0250*/ 	.short	0x0100
        /*0252*/ 	.byte	0x08
	.zero		1


	//   ....[20]....
        /*0254*/ 	.word	0x000007d0
        /*0258*/ 	.word	0x000000ff
        /*025c*/ 	.word	0x0002a0a0
        /*0260*/ 	.short	0x0100
        /*0262*/ 	.byte	0x08
	.zero		1


	//   ....[21]....
        /*0264*/ 	.word	0x000007e0
        /*0268*/ 	.word	0x000000ff
        /*026c*/ 	.word	0x0002a0a8
        /*0270*/ 	.short	0x0100
        /*0272*/ 	.byte	0x08
	.zero		1


	//   ....[22]....
        /*0274*/ 	.word	0x000008e0
        /*0278*/ 	.word	0x000000ff
        /*027c*/ 	.word	0x0002a0c0
        /*0280*/ 	.short	0x0100
        /*0282*/ 	.byte	0x0b
	.zero		1


	//   ....[23]....
        /*0284*/ 	.word	0x000008f0
        /*0288*/ 	.word	0x000000ff
        /*028c*/ 	.word	0x0002a0e0
        /*0290*/ 	.short	0x0100
        /*0292*/ 	.byte	0x0b
	.zero		1


	//   ....[24]....
        /*0294*/ 	.word	0x00000900
        /*0298*/ 	.word	0x000000ff
        /*029c*/ 	.word	0x0002a0c8
        /*02a0*/ 	.short	0x0100
        /*02a2*/ 	.byte	0x0b
	.zero		1


	//   ....[25]....
        /*02a4*/ 	.word	0x00000910
        /*02a8*/ 	.word	0x000000ff
        /*02ac*/ 	.word	0x0002a0e8
        /*02b0*/ 	.short	0x0100
        /*02b2*/ 	.byte	0x0b
	.zero		1


	//   ....[26]....
        /*02b4*/ 	.word	0x00000920
        /*02b8*/ 	.word	0x000000ff
        /*02bc*/ 	.word	0x0002a0d0
        /*02c0*/ 	.short	0x0100
        /*02c2*/ 	.byte	0x0b
	.zero		1


	//   ....[27]....
        /*02c4*/ 	.word	0x00000930
        /*02c8*/ 	.word	0x000000ff
        /*02cc*/ 	.word	0x0002a0f0
        /*02d0*/ 	.short	0x0100
        /*02d2*/ 	.byte	0x0b
	.zero		1


	//   ....[28]....
        /*02d4*/ 	.word	0x00000940
        /*02d8*/ 	.word	0x000000ff
        /*02dc*/ 	.word	0x0002a0d8
        /*02e0*/ 	.short	0x0100
        /*02e2*/ 	.byte	0x0b
	.zero		1


	//   ....[29]....
        /*02e4*/ 	.word	0x00000950
        /*02e8*/ 	.word	0x000000ff
        /*02ec*/ 	.word	0x0002a0f8
        /*02f0*/ 	.short	0x0100
        /*02f2*/ 	.byte	0x0b
	.zero		1


	//   ....[30]....
        /*02f4*/ 	.word	0x00000e90
        /*02f8*/ 	.word	0x000000ff
        /*02fc*/ 	.word	0x0002a050
        /*0300*/ 	.short	0x010a
        /*0302*/ 	.byte	0x07
	.zero		1


	//   ....[31]....
        /*0304*/ 	.word	0x00000f80
        /*0308*/ 	.word	0x000000ff
        /*030c*/ 	.word	0x0002a000
        /*0310*/ 	.short	0x010a
        /*0312*/ 	.byte	0x24
	.zero		1


	//   ....[32]....
        /*0314*/ 	.word	0x00000fd0
        /*0318*/ 	.word	0x000000ff
        /*031c*/ 	.word	0xfffffff8
        /*0320*/ 	.short	0x010a
        /*0322*/ 	.byte	0x27
	.zero		1


	//   ....[33]....
        /*0324*/ 	.word	0x00002bc0
        /*0328*/ 	.word	0x00000013
        /*032c*/ 	.word	0x00000000
        /*0330*/ 	.short	0x0101
        /*0332*/ 	.byte	0x07
	.zero		1


	//   ....[34]....
        /*0334*/ 	.word	0x00002c00
        /*0338*/ 	.word	0x000000ff
        /*033c*/ 	.word	0x0002a008
        /*0340*/ 	.short	0x010a
        /*0342*/ 	.byte	0x24
	.zero		1


	//   ....[35]....
        /*0344*/ 	.word	0x00002df0
        /*0348*/ 	.word	0x000000ff
        /*034c*/ 	.word	0x00000000
        /*0350*/ 	.short	0x0101
        /*0352*/ 	.byte	0x07
	.zero		1


	//   ....[36]....
        /*0354*/ 	.word	0x00002f50
        /*0358*/ 	.word	0x000000ff
        /*035c*/ 	.word	0x0002a000
        /*0360*/ 	.short	0x010a
        /*0362*/ 	.byte	0x06
	.zero		1


	//   ....[37]....
        /*0364*/ 	.word	0x00004430
        /*0368*/ 	.word	0x000000ff
        /*036c*/ 	.word	0x0002a000
        /*0370*/ 	.short	0x010a
        /*0372*/ 	.byte	0x06
	.zero		1


	//   ....[38]....
        /*0374*/ 	.word	0x00004a90
        /*0378*/ 	.word	0x000000ff
        /*037c*/ 	.word	0x0002a000
        /*0380*/ 	.short	0x010a
        /*0382*/ 	.byte	0x06
	.zero		1


	//   ....[39]....
        /*0384*/ 	.word	0x00004c50
        /*0388*/ 	.word	0x000000ff
        /*038c*/ 	.word	0x00000000
        /*0390*/ 	.short	0x0101
        /*0392*/ 	.byte	0x06
	.zero		1


	//   ....[40]....
        /*0394*/ 	.word	0x00004d00
        /*0398*/ 	.word	0x000000ff
        /*039c*/ 	.word	0x00000000
        /*03a0*/ 	.short	0x0101
        /*03a2*/ 	.byte	0x06
	.zero		1


	//   ....[41]....
        /*03a4*/ 	.word	0x00004eb0
        /*03a8*/ 	.word	0x000000ff
        /*03ac*/ 	.word	0x0002a000
        /*03b0*/ 	.short	0x010a
        /*03b2*/ 	.byte	0x06
	.zero		1


	//   ....[42]....
        /*03b4*/ 	.word	0x00006820
        /*03b8*/ 	.word	0x000000ff
        /*03bc*/ 	.word	0x0002a000
        /*03c0*/ 	.short	0x010a
        /*03c2*/ 	.byte	0x06
	.zero		1


	//   ....[43]....
        /*03c4*/ 	.word	0x00006ee0
        /*03c8*/ 	.word	0x000000ff
        /*03cc*/ 	.word	0x0002a000
        /*03d0*/ 	.short	0x010a
        /*03d2*/ 	.byte	0x06
	.zero		1


	//   ....[44]....
        /*03d4*/ 	.word	0x000070a0
        /*03d8*/ 	.word	0x000000ff
        /*03dc*/ 	.word	0x00000000
        /*03e0*/ 	.short	0x0101
        /*03e2*/ 	.byte	0x06
	.zero		1


	//   ....[45]....
        /*03e4*/ 	.word	0x00007150
        /*03e8*/ 	.word	0x000000ff
        /*03ec*/ 	.word	0x00000000
        /*03f0*/ 	.short	0x0101
        /*03f2*/ 	.byte	0x06
	.zero		1


	//   ....[46]....
        /*03f4*/ 	.word	0x000079d0
        /*03f8*/ 	.word	0x000000ff
        /*03fc*/ 	.word	0x00000008
        /*0400*/ 	.short	0x010a
        /*0402*/ 	.byte	0x27
	.zero		1


	//   ....[47]....
        /*0404*/ 	.word	0x00009690
        /*0408*/ 	.word	0x00000000
        /*040c*/ 	.word	0x0002a090
        /*0410*/ 	.short	0x0101
        /*0412*/ 	.byte	0x24
	.zero		1


	//   ....[48]....
        /*0414*/ 	.word	0x00009860
        /*0418*/ 	.word	0x00000004
        /*041c*/ 	.word	0x0002a060
        /*0420*/ 	.short	0x010a
        /*0422*/ 	.byte	0x3f
	.zero		1


	//   ....[49]....
        /*0424*/ 	.word	0x00009b70
        /*0428*/ 	.word	0x00000002
        /*042c*/ 	.word	0x0002a028
        /*0430*/ 	.short	0x010a
        /*0432*/ 	.byte	0x3f
	.zero		1


	//   ....[50]....
        /*0434*/ 	.word	0x00009e90
        /*0438*/ 	.word	0x00000004
        /*043c*/ 	.word	0x0002a060
        /*0440*/ 	.short	0x010a
        /*0442*/ 	.byte	0x3f
	.zero		1


	//   ....[51]....
        /*0444*/ 	.word	0x0000a1e0
        /*0448*/ 	.word	0x00000003
        /*044c*/ 	.word	0x0002a028
        /*0450*/ 	.short	0x010a
        /*0452*/ 	.byte	0x3f
	.zero		1


	//   ....[52]....
        /*0454*/ 	.word	0x0000a5d0
        /*0458*/ 	.word	0x00000007
        /*045c*/ 	.word	0x0002a028
        /*0460*/ 	.short	0x010a
        /*0462*/ 	.byte	0x3f
	.zero		1


	//   ....[53]....
        /*0464*/ 	.word	0x0000a920
        /*0468*/ 	.word	0x00000004
        /*046c*/ 	.word	0x0002a028
        /*0470*/ 	.short	0x010a
        /*0472*/ 	.byte	0x3f
	.zero		1


	//   ....[54]....
        /*0474*/ 	.word	0x0000ac60
        /*0478*/ 	.word	0x00000006
        /*047c*/ 	.word	0x0002a050
        /*0480*/ 	.short	0x010a
        /*0482*/ 	.byte	0x3f
	.zero		1


	//   ....[55]....
        /*0484*/ 	.word	0x0000acc0
        /*0488*/ 	.word	0x00000002
        /*048c*/ 	.word	0x0002a000
        /*0490*/ 	.short	0x010a
        /*0492*/ 	.byte	0x3f
	.zero		1


	//   ....[56]....
        /*0494*/ 	.word	0x0000ad20
        /*0498*/ 	.word	0x00000003
        /*049c*/ 	.word	0xfffffff8
        /*04a0*/ 	.short	0x010a
        /*04a2*/ 	.byte	0x3f
	.zero		1


	//   ....[57]....
        /*04a4*/ 	.word	0x0000ad80
        /*04a8*/ 	.word	0x0000000a
        /*04ac*/ 	.word	0x0002a008
        /*04b0*/ 	.short	0x010a
        /*04b2*/ 	.byte	0x3f
	.zero		1


	//   ....[58]....
        /*04b4*/ 	.word	0x0000ade0
        /*04b8*/ 	.word	0x00000004
        /*04bc*/ 	.word	0x0002a000
        /*04c0*/ 	.short	0x010a
        /*04c2*/ 	.byte	0x3f
	.zero		1


	//   ....[59]....
        /*04c4*/ 	.word	0x0000ae40
        /*04c8*/ 	.word	0x0000000b
        /*04cc*/ 	.word	0x0002a000
        /*04d0*/ 	.short	0x010a
        /*04d2*/ 	.byte	0x3f
	.zero		1


	//   ....[60]....
        /*04d4*/ 	.word	0x0000aea0
        /*04d8*/ 	.word	0x00000004
        /*04dc*/ 	.word	0x0002a000
        /*04e0*/ 	.short	0x010a
        /*04e2*/ 	.byte	0x3f
	.zero		1


	//   ....[61]....
        /*04e4*/ 	.word	0x0000af00
        /*04e8*/ 	.word	0x0000000b
        /*04ec*/ 	.word	0x0002a000
        /*04f0*/ 	.short	0x010a
        /*04f2*/ 	.byte	0x3f
	.zero		1


	//   ....[62]....
        /*04f4*/ 	.word	0x0000af60
        /*04f8*/ 	.word	0x00000003
        /*04fc*/ 	.word	0x00000008
        /*0500*/ 	.short	0x010a
        /*0502*/ 	.byte	0x3f
	.zero		1


	//   ....[63]....
        /*0504*/ 	.word	0x0000afb0
        /*0508*/ 	.word	0x00000004
        /*050c*/ 	.word	0x0002a060
        /*0510*/ 	.short	0x010a
        /*0512*/ 	.byte	0x3f
	.zero		1


	//   ....[64]....
        /*0514*/ 	.word	0x0000b000
        /*0518*/ 	.word	0x00000002
        /*051c*/ 	.word	0x0002a028
        /*0520*/ 	.short	0x010a
        /*0522*/ 	.byte	0x3f
	.zero		1


	//   ....[65]....
        /*0524*/ 	.word	0x0000b050
        /*0528*/ 	.word	0x00000004
        /*052c*/ 	.word	0x0002a060
        /*0530*/ 	.short	0x010a
        /*0532*/ 	.byte	0x3f
	.zero		1


	//   ....[66]....
        /*0534*/ 	.word	0x0000b0a0
        /*0538*/ 	.word	0x00000003
        /*053c*/ 	.word	0x0002a028
        /*0540*/ 	.short	0x010a
        /*0542*/ 	.byte	0x3f
	.zero		1


	//   ....[67]....
        /*0544*/ 	.word	0x0000b0f0
        /*0548*/ 	.word	0x00000007
        /*054c*/ 	.word	0x0002a028
        /*0550*/ 	.short	0x010a
        /*0552*/ 	.byte	0x3f
	.zero		1


	//   ....[68]....
        /*0554*/ 	.word	0x0000b140
        /*0558*/ 	.word	0x00000004
        /*055c*/ 	.word	0x0002a028
        /*0560*/ 	.short	0x010a
        /*0562*/ 	.byte	0x3f
	.zero		1


	//----- nvinfo : EIATTR_NUM_MBARRIERS
	.align		4
.L_38:
        /*0564*/ 	.byte	0x03, 0x38
        /*0566*/ 	.short	0x001e


	//----- nvinfo : EIATTR_EXIT_INSTR_OFFSETS
	.align		4
        /*0568*/ 	.byte	0x04, 0x1c
        /*056a*/ 	.short	(.L_40 - .L_39)


	//   ....[0]....
.L_39:
        /*056c*/ 	.word	0x000009f0


	//   ....[1]....
        /*0570*/ 	.word	0x000096a0


	//   ....[2]....
        /*0574*/ 	.word	0x000096e0


	//   ....[3]....
        /*0578*/ 	.word	0x0000a4d0


	//   ....[4]....
        /*057c*/ 	.word	0x0000ac40


	//----- nvinfo : EIATTR_MAX_THREADS
	.align		4
.L_40:
        /*0580*/ 	.byte	0x04, 0x05
        /*0582*/ 	.short	(.L_42 - .L_41)
.L_41:
        /*0584*/ 	.word	0x00000180
        /*0588*/ 	.word	0x00000001
        /*058c*/ 	.word	0x00000001


	//----- nvinfo : EIATTR_CRS_STACK_SIZE
	.align		4
.L_42:
        /*0590*/ 	.byte	0x04, 0x1e
        /*0592*/ 	.short	(.L_44 - .L_43)
.L_43:
        /*0594*/ 	.word	0x00000000


	//----- nvinfo : EIATTR_CBANK_PARAM_SIZE
	.align		4
.L_44:
        /*0598*/ 	.byte	0x03, 0x19
        /*059a*/ 	.short	0x0870


	//----- nvinfo : EIATTR_PARAM_CBANK
	.align		4
        /*059c*/ 	.byte	0x04, 0x0a
        /*059e*/ 	.short	(.L_46 - .L_45)
	.align		4
.L_45:
        /*05a0*/ 	.word	index@(.nv.constant0._ZN7cutlass13device_kernelINS_4fmha6kernel28FmhaKernelTmaWarpSpecializedINS1_10collective30FmhaMainloopTmaWarpSpecializedINS_6half_tEffN4cute5tupleIJNS7_1CILi128EEENS9_ILi64EEENS9_ILi192EEEEEENS8_IJiNS9_ILi1EEENS8_IJiiEEEEEESG_SG_NS4_12CausalFusionEJEEENS4_15FmhaFwdEpilogueIS6_fNS8_IJSB_SC_SB_EEEEENS2_23IndividualTileSchedulerEJEEEEEvNT_6ParamsE)
        /*05a4*/ 	.short	0x0210
        /*05a6*/ 	.short	0x0870


	//----- nvinfo : EIATTR_SW_WAR
	.align		4
.L_46:
        /*05a8*/ 	.byte	0x04, 0x36
        /*05aa*/ 	.short	(.L_48 - .L_47)
.L_47:
        /*05ac*/ 	.word	0x00000008
.L_48:


//--------------------- .nv.callgraph             --------------------------
	.section	.nv.callgraph,"",@"SHT_CUDA_CALLGRAPH"
	.align	4
	.sectionentsize	8
	.align		4
        /*0000*/ 	.word	0x00000000
	.align		4
        /*0004*/ 	.word	0xffffffff
	.align		4
        /*0008*/ 	.word	index@(_ZN7cutlass13device_kernelINS_4fmha6kernel28FmhaKernelTmaWarpSpecializedINS1_10collective30FmhaMainloopTmaWarpSpecializedINS_6half_tEffN4cute5tupleIJNS7_1CILi128EEENS9_ILi64EEENS9_ILi192EEEEEENS8_IJiNS9_ILi1EEENS8_IJiiEEEEEESG_SG_NS4_12CausalFusionEJEEENS4_15FmhaFwdEpilogueIS6_fNS8_IJSB_SC_SB_EEEEENS2_23IndividualTileSchedulerEJEEEEEvNT_6ParamsE)
	.align		4
        /*000c*/ 	.word	index@(__assertfail)
	.align		4
        /*0010*/ 	.word	0x00000000
	.align		4
        /*0014*/ 	.word	0xfffffffe
	.align		4
        /*0018*/ 	.word	0x00000000
	.align		4
        /*001c*/ 	.word	0xfffffffd
	.align		4
        /*0020*/ 	.word	0x00000000
	.align		4
        /*0024*/ 	.word	0xfffffffc


//--------------------- .nv.constant4             --------------------------
	.section	.nv.constant4,"a",@progbits
	.align	8
	.align		8
.nv.constant4:
        /*0000*/ 	.dword	__assertfail
	.align		8
        /*0008*/ 	.dword	__unnamed_1
	.align		8
        /*0010*/ 	.dword	__unnamed_2
	.align		8
        /*0018*/ 	.dword	_ZN39_INTERNAL_91dcf272_4_k_cu_6b0214ea_29164cuda3std3__45__cpo5beginE
	.align		8
        /*0020*/ 	.dword	_ZN39_INTERNAL_91dcf272_4_k_cu_6b0214ea_29164cuda3std3__45__cpo3endE
	.align		8
        /*0028*/ 	.dword	_ZN39_INTERNAL_91dcf272_4_k_cu_6b0214ea_29164cuda3std3__45__cpo6cbeginE
	.align		8
        /*0030*/ 	.dword	_ZN39_INTERNAL_91dcf272_4_k_cu_6b0214ea_29164cuda3std3__45__cpo4cendE
	.align		8
        /*0038*/ 	.dword	_ZN39_INTERNAL_91dcf272_4_k_cu_6b0214ea_29164cuda3std3__441_GLOBAL__N__91dcf272_4_k_cu_6b0214ea_29166ignoreE
	.align		8
        /*0040*/ 	.dword	_ZN39_INTERNAL_91dcf272_4_k_cu_6b0214ea_29164cuda3std3__419piecewise_constructE
	.align		8
        /*0048*/ 	.dword	_ZN39_INTERNAL_91dcf272_4_k_cu_6b0214ea_29164cuda3std3__48in_placeE
	.align		8
        /*0050*/ 	.dword	_ZN39_INTERNAL_91dcf272_4_k_cu_6b0214ea_29164cuda3std6ranges3__45__cpo4swapE
	.align		8
        /*0058*/ 	.dword	_ZN39_INTERNAL_91dcf272_4_k_cu_6b0214ea_29164cuda3std6ranges3__45__cpo9iter_moveE
	.align		8
        /*0060*/ 	.dword	_ZN39_INTERNAL_91dcf272_4_k_cu_6b0214ea_29164cute7productE
	.align		8
        /*0068*/ 	.dword	_ZN39_INTERNAL_91dcf272_4_k_cu_6b0214ea_29164cute1_E
	.align		8
        /*0070*/ 	.dword	$str$24
	.align		8
        /*0078*/ 	.dword	$str$25


//--------------------- .text._ZN7cutlass13device_kernelINS_4fmha6kernel28FmhaKernelTmaWarpSpecializedINS1_10collective30FmhaMainloopTmaWarpSpecializedINS_6half_tEffN4cute5tupleIJNS7_1CILi128EEENS9_ILi64EEENS9_ILi192EEEEEENS8_IJiNS9_ILi1EEENS8_IJiiEEEEEESG_SG_NS4_12CausalFusionEJEEENS4_15FmhaFwdEpilogueIS6_fNS8_IJSB_SC_SB_EEEEENS2_23IndividualTileSchedulerEJEEEEEvNT_6ParamsE --------------------------
	.section	.text._ZN7cutlass13device_kernelINS_4fmha6kernel28FmhaKernelTmaWarpSpecializedINS1_10collective30FmhaMainloopTmaWarpSpecializedINS_6half_tEffN4cute5tupleIJNS7_1CILi128EEENS9_ILi64EEENS9_ILi192EEEEEENS8_IJiNS9_ILi1EEENS8_IJiiEEEEEESG_SG_NS4_12CausalFusionEJEEENS4_15FmhaFwdEpilogueIS6_fNS8_IJSB_SC_SB_EEEEENS2_23IndividualTileSchedulerEJEEEEEvNT_6ParamsE,"ax",@progbits
	.align	128
.text._ZN7cutlass13device_kernelINS_4fmha6kernel28FmhaKernelTmaWarpSpecializedINS1_10collective30FmhaMainloopTmaWarpSpecializedINS_6half_tEffN4cute5tupleIJNS7_1CILi128EEENS9_ILi64EEENS9_ILi192EEEEEENS8_IJiNS9_ILi1EEENS8_IJiiEEEEEESG_SG_NS4_12CausalFusionEJEEENS4_15FmhaFwdEpilogueIS6_fNS8_IJSB_SC_SB_EEEEENS2_23IndividualTileSchedulerEJEEEEEvNT_6ParamsE:
        .type           _ZN7cutlass13device_kernelINS_4fmha6kernel28FmhaKernelTmaWarpSpecializedINS1_10collective30FmhaMainloopTmaWarpSpecializedINS_6half_tEffN4cute5tupleIJNS7_1CILi128EEENS9_ILi64EEENS9_ILi192EEEEEENS8_IJiNS9_ILi1EEENS8_IJiiEEEEEESG_SG_NS4_12CausalFusionEJEEENS4_15FmhaFwdEpilogueIS6_fNS8_IJSB_SC_SB_EEEEENS2_23IndividualTileSchedulerEJEEEEEvNT_6ParamsE,@function
        .size           _ZN7cutlass13device_kernelINS_4fmha6kernel28FmhaKernelTmaWarpSpecializedINS1_10collective30FmhaMainloopTmaWarpSpecializedINS_6half_tEffN4cute5tupleIJNS7_1CILi128EEENS9_ILi64EEENS9_ILi192EEEEEENS8_IJiNS9_ILi1EEENS8_IJiiEEEEEESG_SG_NS4_12CausalFusionEJEEENS4_15FmhaFwdEpilogueIS6_fNS8_IJSB_SC_SB_EEEEENS2_23IndividualTileSchedulerEJEEEEEvNT_6ParamsE,(.L_x_127 - _ZN7cutlass13device_kernelINS_4fmha6kernel28FmhaKernelTmaWarpSpecializedINS1_10collective30FmhaMainloopTmaWarpSpecializedINS_6half_tEffN4cute5tupleIJNS7_1CILi128EEENS9_ILi64EEENS9_ILi192EEEEEENS8_IJiNS9_ILi1EEENS8_IJiiEEEEEESG_SG_NS4_12CausalFusionEJEEENS4_15FmhaFwdEpilogueIS6_fNS8_IJSB_SC_SB_EEEEENS2_23IndividualTileSchedulerEJEEEEEvNT_6ParamsE)
        .other          _ZN7cutlass13device_kernelINS_4fmha6kernel28FmhaKernelTmaWarpSpecializedINS1_10collective30FmhaMainloopTmaWarpSpecializedINS_6half_tEffN4cute5tupleIJNS7_1CILi128EEENS9_ILi64EEENS9_ILi192EEEEEENS8_IJiNS9_ILi1EEENS8_IJiiEEEEEESG_SG_NS4_12CausalFusionEJEEENS4_15FmhaFwdEpilogueIS6_fNS8_IJSB_SC_SB_EEEEENS2_23IndividualTileSchedulerEJEEEEEvNT_6ParamsE,@"STO_CUDA_ENTRY STV_DEFAULT"
_ZN7cutlass13device_kernelINS_4fmha6kernel28FmhaKernelTmaWarpSpecializedINS1_10collective30FmhaMainloopTmaWarpSpecializedINS_6half_tEffN4cute5tupleIJNS7_1CILi128EEENS9_ILi64EEENS9_ILi192EEEEEENS8_IJiNS9_ILi1EEENS8_IJiiEEEEEESG_SG_NS4_12CausalFusionEJEEENS4_15FmhaFwdEpilogueIS6_fNS8_IJSB_SC_SB_EEEEENS2_23IndividualTileSchedulerEJEEEEEvNT_6ParamsE:
[----:B------:R-:W1:Y:S01]  /*0000*/  LDC R1, c[0x0][0x28] ;  /* 0x00000a00ff017b82 */ /* 0x000e620000000800 */
[----:B------:R-:W2:Y:S01]  /*0010*/  S2R R0, SR_TID.X ;  /* 0x0000000000007919 */ /* 0x000ea20000002100 */
[----:B------:R-:W-:Y:S01]  /*0020*/  ELECT P1, URZ, PT ;  /* 0x00000000003f782f */ /* 0x000fe20003820000 */
[----:B------:R-:W-:Y:S01]  /*0030*/  BSSY B0, `(.L_x_0) ;  /* 0x0000017000007945 */ /* 0x000fe20003800000 */
[----:B--2---:R-:W-:-:S05]  /*0040*/  SHF.R.U32.HI R2, RZ, 0x5, R0 ;  /* 0x00000005ff027819 */ /* 0x004fca0000011600 */
[----:B------:R-:W2:Y:S02]  /*0050*/  SHFL.IDX PT, R3, R2, RZ, 0x1f ;  /* 0x00001fff02037589 */ /* 0x000ea400000e0000 */
[----:B--2---:R-:W-:Y:S02]  /*0060*/  R2UR UR4, R3 ;  /* 0x00000000030472ca */ /* 0x004fe400000e0000 */
[----:B------:R-:W-:-:S06]  /*0070*/  SHF.R.U32.HI R3, RZ, 0x7, R0 ;  /* 0x00000007ff037819 */ /* 0x000fcc0000011600 */
[----:B------:R-:W2:Y:S05]  /*0080*/  SHFL.IDX PT, R3, R3, RZ, 0x1f ;  /* 0x00001fff03037589 */ /* 0x000eaa00000e0000 */
[----:B------:R-:W-:Y:S02]  /*0090*/  USHF.R.S32.HI UR5, URZ, 0x1f, UR4 ;  /* 0x0000001f3f057899 */ /* 0x000fe40008011404 */
[----:B------:R-:W-:Y:S02]  /*00a0*/  ISETP.NE.OR P0, PT, RZ, UR4, !P1 ;  /* 0x00000004ff007c0c */ /* 0x000fe4000cf05670 */
[----:B------:R-:W-:-:S04]  /*00b0*/  ULEA.HI UR5, UR5, UR4, URZ, 0x2 ;  /* 0x0000000405057291 */ /* 0x000fc8000f8f103f */
[----:B------:R-:W-:-:S04]  /*00c0*/  ULOP3.LUT UR5, UR5, 0xfffffffc, URZ, 0xc0, !UPT ;  /* 0xfffffffc05057892 */ /* 0x000fc8000f8ec03f */
[----:B------:R-:W-:-:S03]  /*00d0*/  UIADD3 UR7, UR4, -UR5, URZ ;  /* 0x8000000504077290 */ /* 0x000fc6000fffe03f */
[----:B-1----:R-:W-:Y:S09]  /*00e0*/  @P0 BRA `(.L_x_1) ;  /* 0x00000000002c0947 */ /* 0x002ff20003800000 */
[----:B------:R-:W-:Y:S02]  /*00f0*/  ULDC.64 UR4, c[0x0][0x198] ;  /* 0x0000660000047ab9 */ /* 0x000fe40000000a00 */
[----:B------:R-:W-:Y:S02]  /*0100*/  UIADD3 UR8, UP0, UR4, 0xf0, URZ ;  /* 0x000000f004087890 */ /* 0x000fe4000ff1e03f */
[----:B------:R-:W-:Y:S02]  /*0110*/  UIADD3 UR10, UP1, UR4, 0x1f0, URZ ;  /* 0x000001f0040a7890 */ /* 0x000fe4000ff3e03f */
[----:B------:R-:W-:Y:S02]  /*0120*/  UIADD3 UR4, UP2, UR4, 0x2f0, URZ ;  /* 0x000002f004047890 */ /* 0x000fe4000ff5e03f */
[----:B------:R-:W-:Y:S02]  /*0130*/  UIADD3.X UR9, URZ, UR5, URZ, UP0, !UPT ;  /* 0x000000053f097290 */ /* 0x000fe400087fe43f */
[----:B------:R-:W-:-:S02]  /*0140*/  UIADD3.X UR11, URZ, UR5, URZ, UP1, !UPT ;  /* 0x000000053f0b7290 */ /* 0x000fc40008ffe43f */
[----:B------:R-:W-:-:S05]  /*0150*/  UIADD3.X UR5, URZ, UR5, URZ, UP2, !UPT ;  /* 0x000000053f057290 */ /* 0x000fca00097fe43f */
[----:B------:R1:W-:Y:S02]  /*0160*/  UTMACCTL.PF [UR8] ;  /* 0x00000000080079b9 */ /* 0x0003e40008040000 */
[----:B------:R1:W-:Y:S02]  /*0170*/  UTMACCTL.PF [UR10] ;  /* 0x000000000a0079b9 */ /* 0x0003e40008040000 */
[----:B------:R1:W-:Y:S02]  /*0180*/  UTMACCTL.PF [UR4] ;  /* 0x00000000040079b9 */ /* 0x0003e40008040000 */
[----:B-1----:R-:W-:Y:S01]  /*0190*/  NOP ;  /* 0x0000000000007918 */ /* 0x002fe20000000000 */
.L_x_1:
[----:B------:R-:W-:Y:S05]  /*01a0*/  BSYNC B0 ;  /* 0x0000000000007941 */ /* 0x000fea0003800000 */
.L_x_0:
[----:B------:R-:W1:Y:S01]  /*01b0*/  SHFL.IDX PT, R4, R2, RZ, 0x1f ;  /* 0x00001fff02047589 */ /* 0x000e6200000e0000 */
[----:B--2---:R-:W-:Y:S01]  /*01c0*/  R2UR UR38, R3 ;  /* 0x00000000032672ca */ /* 0x004fe200000e0000 */
[----:B------:R-:W-:-:S12]  /*01d0*/  UISETP.NE.AND UP0, UPT, UR7, 0x1, UPT ;  /* 0x000000010700788c */ /* 0x000fd8000bf05270 */
[----:B------:R-:W-:Y:S02]  /*01e0*/  UIADD3 UR10, UR38, -0x1, URZ ;  /* 0xffffffff260a7890 */ /* 0x000fe4000fffe03f */
[----:B------:R-:W-:Y:S02]  /*01f0*/  UISETP.EQ.AND UP0, UPT, UR38, URZ, !UP0 ;  /* 0x0000003f2600728c */ /* 0x000fe4000c702270 */
[----:B------:R-:W-:Y:S02]  /*0200*/  UISETP.GE.U32.AND UP1, UPT, UR10, 0x4, UPT ;  /* 0x000000040a00788c */ /* 0x000fe4000bf26070 */
[----:B------:R-:W-:Y:S01]  /*0210*/  USEL UR6, URZ, 0x1, !UP0 ;  /* 0x000000013f067887 */ /* 0x000fe2000c000000 */
[----:B-1----:R-:W-:-:S03]  /*0220*/  ISETP.NE.AND P0, PT, R4, RZ, PT ;  /* 0x000000ff0400720c */ /* 0x002fc60003f05270 */
[----:B------:R-:W-:-:S10]  /*0230*/  USEL UR6, UR6, 0x2, UP1 ;  /* 0x0000000206067887 */ /* 0x000fd40008800000 */
[----:B------:R-:W-:Y:S05]  /*0240*/  @P0 BRA `(.L_x_2) ;  /* 0x0000000000480947 */ /* 0x000fea0003800000 */
[----:B------:R-:W1:Y:S01]  /*0250*/  S2UR UR11, SR_CgaCtaId ;  /* 0x00000000000b79c3 */ /* 0x000e620000008800 */
[----:B------:R-:W-:Y:S01]  /*0260*/  UMOV UR4, 0x400 ;  /* 0x0000040000047882 */ /* 0x000fe20000000000 */
[----:B------:R-:W-:Y:S01]  /*0270*/  UMOV UR5, 0x1 ;  /* 0x0000000100057882 */ /* 0x000fe20000000000 */
[----:B------:R-:W-:Y:S01]  /*0280*/  UMOV UR8, 0x80 ;  /* 0x0000008000087882 */ /* 0x000fe20000000000 */
[----:B------:R-:W-:Y:S01]  /*0290*/  ELECT P0, URZ, PT ;  /* 0x00000000003f782f */ /* 0x000fe20003800000 */
[----:B------:R-:W-:-:S04]  /*02a0*/  UIADD3 UR8, -UR8, 0x100000, URZ ;  /* 0x0010000008087890 */ /* 0x000fc8000fffe13f */
[----:B------:R-:W-:Y:S02]  /*02b0*/  USHF.L.U32 UR9, UR8, 0xb, URZ ;  /* 0x0000000b08097899 */ /* 0x000fe4000800063f */
[----:B------:R-:W-:Y:S02]  /*02c0*/  USHF.L.U32 UR8, UR8, 0x1, URZ ;  /* 0x0000000108087899 */ /* 0x000fe4000800063f */
[----:B-1----:R-:W-:Y:S02]  /*02d0*/  ULEA UR11, UR11, UR4, 0x18 ;  /* 0x000000040b0b7291 */ /* 0x002fe4000f8ec03f */
[----:B------:R-:W-:-:S04]  /*02e0*/  UIADD3 UR4, -UR5, 0x100000, URZ ;  /* 0x0010000005047890 */ /* 0x000fc8000fffe13f */
[----:B------:R-:W-:Y:S02]  /*02f0*/  USHF.L.U32 UR5, UR4, 0xb, URZ ;  /* 0x0000000b04057899 */ /* 0x000fe4000800063f */
[----:B------:R-:W-:Y:S01]  /*0300*/  USHF.L.U32 UR4, UR4, 0x1, URZ ;  /* 0x0000000104047899 */ /* 0x000fe2000800063f */
[----:B------:R-:W1:Y:S11]  /*0310*/  FENCE.VIEW.ASYNC.S ;  /* 0x00000000000073c6 */ /* 0x000e760000000000 */
[----:B-1----:R1:W2:Y:S01]  /*0320*/  SYNCS.EXCH.64 URZ, [UR11+0x2a050], UR4 ;  /* 0x02a050040b3f75b2 */ /* 0x0022a20008000100 */
[----:B------:R1:W3:Y:S01]  /*0330*/  SYNCS.EXCH.64 URZ, [UR11+0x2a060], UR8 ;  /* 0x02a060080b3f75b2 */ /* 0x0002e20008000100 */
[----:B------:R1:W4:Y:S01]  /*0340*/  SYNCS.EXCH.64 URZ, [UR11+0x2a058], UR4 ;  /* 0x02a058040b3f75b2 */ /* 0x0003220008000100 */
[----:B------:R1:W1:Y:S01]  /*0350*/  SYNCS.EXCH.64 URZ, [UR11+0x2a068], UR8 ;  /* 0x02a068080b3f75b2 */ /* 0x0002620008000100 */
[----:B------:R-:W-:Y:S01]  /*0360*/  NOP ;  /* 0x0000000000007918 */ /* 0x000fe20000000000 */
.L_x_2:
[----:B------:R-:W5:Y:S01]  /*0370*/  SHFL.IDX PT, R3, R2, RZ, 0x1f ;  /* 0x00001fff02037589 */ /* 0x000f6200000e0000 */
[----:B------:R-:W-:Y:S01]  /*0380*/  NOP ;  /* 0x0000000000007918 */ /* 0x000fe20000000000 */
[----:B-----5:R-:W-:-:S13]  /*0390*/  ISETP.NE.AND P0, PT, R3, RZ, PT ;  /* 0x000000ff0300720c */ /* 0x020fda0003f05270 */
[----:B------:R-:W-:Y:S05]  /*03a0*/  @P0 BRA `(.L_x_3) ;  /* 0x0000000000600947 */ /* 0x000fea0003800000 */
[----:B-1----:R-:W1:Y:S01]  /*03b0*/  S2UR UR5, SR_CgaCtaId ;  /* 0x00000000000579c3 */ /* 0x002e620000008800 */
[----:B------:R-:W-:Y:S01]  /*03c0*/  UMOV UR4, 0x400 ;  /* 0x0000040000047882 */ /* 0x000fe20000000000 */
[----:B------:R-:W-:Y:S01]  /*03d0*/  UMOV UR8, 0x1 ;  /* 0x0000000100087882 */ /* 0x000fe20000000000 */
[----:B------:R-:W-:Y:S01]  /*03e0*/  UMOV UR12, 0x100 ;  /* 0x00000100000c7882 */ /* 0x000fe20000000000 */
[----:B------:R-:W-:-:S04]  /*03f0*/  UIADD3 UR8, -UR8, 0x100000, URZ ;  /* 0x0010000008087890 */ /* 0x000fc8000fffe13f */
[----:B------:R-:W-:Y:S02]  /*0400*/  USHF.L.U32 UR9, UR8, 0xb, URZ ;  /* 0x0000000b08097899 */ /* 0x000fe4000800063f */
[----:B------:R-:W-:Y:S01]  /*0410*/  USHF.L.U32 UR8, UR8, 0x1, URZ ;  /* 0x0000000108087899 */ /* 0x000fe2000800063f */
[----:B------:R-:W-:Y:S01]  /*0420*/  ELECT P0, URZ, PT ;  /* 0x00000000003f782f */ /* 0x000fe20003800000 */
[----:B-1----:R-:W-:Y:S02]  /*0430*/  ULEA UR11, UR5, UR4, 0x18 ;  /* 0x00000004050b7291 */ /* 0x002fe4000f8ec03f */
[----:B------:R-:W-:-:S04]  /*0440*/  UIADD3 UR4, -UR12, 0x100000, URZ ;  /* 0x001000000c047890 */ /* 0x000fc8000fffe13f */
[----:B------:R-:W-:Y:S02]  /*0450*/  USHF.L.U32 UR5, UR4, 0xb, URZ ;  /* 0x0000000b04057899 */ /* 0x000fe4000800063f */
[----:B------:R-:W-:Y:S01]  /*0460*/  USHF.L.U32 UR4, UR4, 0x1, URZ ;  /* 0x0000000104047899 */ /* 0x000fe2000800063f */
[----:B------:R-:W1:Y:S03]  /*0470*/  FENCE.VIEW.ASYNC.S ;  /* 0x00000000000073c6 */ /* 0x000e660000000000 */
[----:B-1----:R1:W1:Y:S08]  /*0480*/  SYNCS.EXCH.64 URZ, [UR11+0x2a000], UR8 ;  /* 0x02a000080b3f75b2 */ /* 0x0022700008000100 */
[----:B------:R1:W1:Y:S01]  /*0490*/  SYNCS.EXCH.64 URZ, [UR11+0x2a028], UR4 ;  /* 0x02a028040b3f75b2 */ /* 0x0002620008000100 */
        /* <DEDUP_REMOVED lines=8> */
[----:B------:R-:W-:Y:S01]  /*0520*/  NOP ;  /* 0x0000000000007918 */ /* 0x000fe20000000000 */
.L_x_3:
        /* <DEDUP_REMOVED lines=21> */
[----:B------:R-:W-:Y:S01]  /*0680*/  NOP ;  /* 0x0000000000007918 */ /* 0x000fe20000000000 */
.L_x_4:
[----:B------:R-:W5:Y:S01]  /*0690*/  SHFL.IDX PT, R3, R2, RZ, 0x1f ;  /* 0x00001fff02037589 */ /* 0x000f6200000e0000 */
[----:B------:R-:W-:Y:S01]  /*06a0*/  ELECT P0, URZ, PT ;  /* 0x00000000003f782f */ /* 0x000fe20003800000 */
[----:B------:R-:W-:Y:S01]  /*06b0*/  NOP ;  /* 0x0000000000007918 */ /* 0x000fe20000000000 */
[----:B-1----:R-:W-:Y:S02]  /*06c0*/  UMOV UR4, 0x80 ;  /* 0x0000008000047882 */ /* 0x002fe40000000000 */
[C---:B-----5:R-:W-:Y:S02]  /*06d0*/  ISETP.NE.OR P0, PT, R3.reuse, RZ, !P0 ;  /* 0x000000ff0300720c */ /* 0x060fe40004705670 */
[----:B------:R-:W-:-:S11]  /*06e0*/  ISETP.NE.AND P2, PT, R3, RZ, PT ;  /* 0x000000ff0300720c */ /* 0x000fd60003f45270 */
[----:B------:R-:W-:Y:S01]  /*06f0*/  VOTEU.ALL UP0, P0 ;  /* 0x00000000003f7886 */ /* 0x000fe20000000000 */
[----:B------:R-:W-:Y:S01]  /*0700*/  VOTEU.ALL UP2, P0 ;  /* 0x00000000003f7886 */ /* 0x000fe20000040000 */
[----:B------:R-:W-:Y:S01]  /*0710*/  VOTEU.ALL UP3, P0 ;  /* 0x00000000003f7886 */ /* 0x000fe20000060000 */
[----:B------:R-:W-:Y:S02]  /*0720*/  VOTEU.ALL UP4, P0 ;  /* 0x00000000003f7886 */ /* 0x000fe40000080000 */
[----:B------:R-:W1:Y:S01]  /*0730*/  @!UP0 S2UR UR9, SR_CgaCtaId ;  /* 0x00000000000989c3 */ /* 0x000e620000008800 */
[----:B------:R-:W-:Y:S01]  /*0740*/  @!UP0 UMOV UR8, 0x400 ;  /* 0x0000040000088882 */ /* 0x000fe20000000000 */
[----:B------:R-:W-:-:S04]  /*0750*/  @!UP0 UIADD3 UR4, -UR4, 0x100000, URZ ;  /* 0x0010000004048890 */ /* 0x000fc8000fffe13f */
[----:B------:R-:W-:Y:S02]  /*0760*/  @!UP0 USHF.L.U32 UR5, UR4, 0xb, URZ ;  /* 0x0000000b04058899 */ /* 0x000fe4000800063f */
[----:B------:R-:W-:Y:S02]  /*0770*/  @!UP0 USHF.L.U32 UR4, UR4, 0x1, URZ ;  /* 0x0000000104048899 */ /* 0x000fe4000800063f */
[----:B-1----:R-:W-:Y:S01]  /*0780*/  @!UP0 ULEA UR8, UR9, UR8, 0x18 ;  /* 0x0000000809088291 */ /* 0x002fe2000f8ec03f */
[----:B------:R-:W-:Y:S01]  /*0790*/  VOTEU.ALL UP0, P0 ;  /* 0x00000000003f7886 */ /* 0x000fe20000000000 */
[----:B------:R-:W1:Y:S10]  /*07a0*/  FENCE.VIEW.ASYNC.S ;  /* 0x00000000000073c6 */ /* 0x000e740000000000 */
[----:B-1----:R1:W1:Y:S01]  /*07b0*/  @!UP0 SYNCS.EXCH.64 URZ, [UR8+0x2a090], UR4 ;  /* 0x02a09004083f85b2 */ /* 0x0022620008000100 */
[----:B------:R1:W1:Y:S01]  /*07c0*/  @!UP2 SYNCS.EXCH.64 URZ, [UR8+0x2a098], UR4 ;  /* 0x02a09804083fa5b2 */ /* 0x0002620008000100 */
[----:B------:R1:W1:Y:S01]  /*07d0*/  @!UP3 SYNCS.EXCH.64 URZ, [UR8+0x2a0a0], UR4 ;  /* 0x02a0a004083fb5b2 */ /* 0x0002620008000100 */
[----:B------:R1:W1:Y:S01]  /*07e0*/  @!UP4 SYNCS.EXCH.64 URZ, [UR8+0x2a0a8], UR4 ;  /* 0x02a0a804083fc5b2 */ /* 0x0002620008000100 */
[----:B------:R-:W-:Y:S01]  /*07f0*/  NOP ;  /* 0x0000000000007918 */ /* 0x000fe20000000000 */
[----:B------:R-:W-:Y:S05]  /*0800*/  @P2 BRA `(.L_x_5) ;  /* 0x0000000000582947 */ /* 0x000fea0003800000 */
[----:B-1----:R-:W1:Y:S01]  /*0810*/  S2UR UR5, SR_CgaCtaId ;  /* 0x00000000000579c3 */ /* 0x002e620000008800 */
[----:B------:R-:W-:Y:S01]  /*0820*/  UMOV UR4, 0x400 ;  /* 0x0000040000047882 */ /* 0x000fe20000000000 */
[----:B------:R-:W-:Y:S01]  /*0830*/  UMOV UR8, 0x20 ;  /* 0x0000002000087882 */ /* 0x000fe20000000000 */
[----:B------:R-:W-:Y:S01]  /*0840*/  UMOV UR9, 0x80 ;  /* 0x0000008000097882 */ /* 0x000fe20000000000 */
[----:B------:R-:W-:Y:S01]  /*0850*/  ELECT P0, URZ, PT ;  /* 0x00000000003f782f */ /* 0x000fe20003800000 */
[----:B-1----:R-:W-:Y:S02]  /*0860*/  ULEA UR11, UR5, UR4, 0x18 ;  /* 0x00000004050b7291 */ /* 0x002fe4000f8ec03f */
[----:B------:R-:W-:-:S04]  /*0870*/  UIADD3 UR4, -UR8, 0x100000, URZ ;  /* 0x0010000008047890 */ /* 0x000fc8000fffe13f */
[----:B------:R-:W-:Y:S02]  /*0880*/  USHF.L.U32 UR5, UR4, 0xb, URZ ;  /* 0x0000000b04057899 */ /* 0x000fe4000800063f */
[----:B------:R-:W-:Y:S02]  /*0890*/  USHF.L.U32 UR4, UR4, 0x1, URZ ;  /* 0x0000000104047899 */ /* 0x000fe4000800063f */
        /* <DEDUP_REMOVED lines=13> */
.L_x_5:
[----:B------:R-:W-:Y:S01]  /*0970*/  ISETP.NE.AND P0, PT, RZ, UR38, PT ;  /* 0x00000026ff007c0c */ /* 0x000fe2000bf05270 */
[----:B------:R-:W-:Y:S01]  /*0980*/  NOP ;  /* 0x0000000000007918 */ /* 0x000fe20000000000 */
[----:B------:R-:W-:Y:S01]  /*0990*/  MOV R2, UR7 ;  /* 0x0000000700027c02 */ /* 0x000fe20008000f00 */
[----:B-1234-:R-:W-:Y:S03]  /*09a0*/  BAR.SYNC.DEFER_BLOCKING 0x0 ;  /* 0x0000000000007b1d */ /* 0x01efe60000010000 */
[----:B------:R-:W-:-:S07]  /*09b0*/  ISETP.EQ.AND P2, PT, R2, 0x1, P1 ;  /* 0x000000010200780c */ /* 0x000fce0000f42270 */
[----:B------:R-:W-:Y:S06]  /*09c0*/  @!P0 BRA `(.L_x_6) ;  /* 0x0000008c00388947 */ /* 0x000fec0003800000 */
[----:B------:R-:W-:-:S06]  /*09d0*/  UISETP.GT.U32.AND UP0, UPT, UR10, 0x3, UPT ;  /* 0x000000030a00788c */ /* 0x000fcc000bf04070 */
[----:B------:R-:W-:-:S13]  /*09e0*/  PLOP3.LUT P0, PT, PT, PT, UP0, 0x80, 0x0 ;  /* 0x000000000000781c */ /* 0x000fda0003f0f008 */
[----:B------:R-:W-:Y:S05]  /*09f0*/  @P0 EXIT ;  /* 0x000000000000094d */ /* 0x000fea0003800000 */
.L_x_7:
[----:B------:R-:W-:-:S08]  /*0a00*/  NOP ;  /* 0x0000000000007918 */ /* 0x000fd00000000000 */
[----:B------:R-:W1:Y:S02]  /*0a10*/  USETMAXREG.TRY_ALLOC.CTAPOOL UP0, 0xf0 ;  /* 0x000000f0000079c8 */ /* 0x000e640008000600 */
[----:B-1----:R-:W-:-:S13]  /*0a20*/  PLOP3.LUT P0, PT, PT, PT, UP0, 0x80, 0x0 ;  /* 0x000000000000781c */ /* 0x002fda0003f0f008 */
[----:B------:R-:W-:Y:S05]  /*0a30*/  @!P0 BRA `(.L_x_7) ;  /* 0xfffffffc00f08947 */ /* 0x000fea000383ffff */
[----:B------:R-:W-:Y:S01]  /*0a40*/  UISETP.NE.AND UP0, UPT, UR38, 0x1, UPT ;  /* 0x000000012600788c */ /* 0x000fe2000bf05270 */
[----:B------:R-:W1:Y:S01]  /*0a50*/  S2UR UR7, SR_CTAID.X ;  /* 0x00000000000779c3 */ /* 0x000e620000002500 */
[----:B------:R-:W-:Y:S01]  /*0a60*/  UMOV UR4, URZ ;  /* 0x0000003f00047c82 */ /* 0x000fe20008000000 */
[----:B------:R-:W-:-:S03]  /*0a70*/  UMOV UR5, URZ ;  /* 0x0000003f00057c82 */ /* 0x000fc60008000000 */
[----:B------:R-:W-:-:S13]  /*0a80*/  PLOP3.LUT P0, PT, PT, PT, UP0, 0x80, 0x0 ;  /* 0x000000000000781c */ /* 0x000fda0003f0f008 */
[----:B------:R-:W-:Y:S05]  /*0a90*/  @!P0 BRA `(.L_x_8) ;  /* 0x00000000003c8947 */ /* 0x000fea0003800000 */
[----:B------:R-:W-:Y:S01]  /*0aa0*/  UISETP.NE.AND UP0, UPT, UR38, 0x2, UPT ;  /* 0x000000022600788c */ /* 0x000fe2000bf05270 */
[----:B------:R-:W-:-:S05]  /*0ab0*/  UMOV UR5, 0x1 ;  /* 0x0000000100057882 */ /* 0x000fca0000000000 */
[----:B------:R-:W-:-:S13]  /*0ac0*/  PLOP3.LUT P1, PT, PT, PT, UP0, 0x80, 0x0 ;  /* 0x000000000000781c */ /* 0x000fda0003f2f008 */
[----:B------:R-:W-:Y:S05]  /*0ad0*/  @!P1 BRA `(.L_x_8) ;  /* 0x00000000002c9947 */ /* 0x000fea0003800000 */
[----:B------:R-:W-:-:S06]  /*0ae0*/  UISETP.NE.AND UP0, UPT, UR38, 0x3, UPT ;  /* 0x000000032600788c */ /* 0x000fcc000bf05270 */
[----:B------:R-:W-:-:S13]  /*0af0*/  PLOP3.LUT P1, PT, PT, PT, UP0, 0x80, 0x0 ;  /* 0x000000000000781c */ /* 0x000fda0003f2f008 */
[----:B------:R-:W-:Y:S05]  /*0b00*/  @!P1 BRA `(.L_x_9) ;  /* 0x0000000000189947 */ /* 0x000fea0003800000 */
[----:B------:R-:W-:-:S11]  /*0b10*/  UISETP.NE.AND UP0, UPT, UR38, 0x4, UPT ;  /* 0x000000042600788c */ /* 0x000fd6000bf05270 */
[----:B------:R-:W-:Y:S01]  /*0b20*/  @!UP0 UMOV UR4, 0x1 ;  /* 0x0000000100048882 */ /* 0x000fe20000000000 */
[----:B------:R-:W-:Y:S01]  /*0b30*/  @!UP0 UMOV UR5, 0x1 ;  /* 0x0000000100058882 */ /* 0x000fe20000000000 */
[----:B------:R-:W-:Y:S01]  /*0b40*/  @UP0 UMOV UR4, URZ ;  /* 0x0000003f00040c82 */ /* 0x000fe20008000000 */
[----:B------:R-:W-:Y:S01]  /*0b50*/  @UP0 UMOV UR5, URZ ;  /* 0x0000003f00050c82 */ /* 0x000fe20008000000 */
[----:B------:R-:W-:Y:S05]  /*0b60*/  BRA `(.L_x_8) ;  /* 0x0000000000087947 */ /* 0x000fea0003800000 */
.L_x_9:
[----:B------:R-:W-:Y:S01]  /*0b70*/  UMOV UR4, 0x1 ;  /* 0x0000000100047882 */ /* 0x000fe20000000000 */
[----:B------:R-:W-:-:S05]  /*0b80*/  UMOV UR5, URZ ;  /* 0x0000003f00057c82 */ /* 0x000fca0008000000 */
.L_x_8:
[----:B------:R-:W-:Y:S05]  /*0b90*/  @!P0 BRA `(.L_x_10) ;  /* 0x0000000000408947 */ /* 0x000fea0003800000 */
[----:B------:R-:W-:-:S06]  /*0ba0*/  UISETP.NE.AND UP0, UPT, UR38, 0x2, UPT ;  /* 0x000000022600788c */ /* 0x000fcc000bf05270 */
[----:B------:R-:W-:-:S13]  /*0bb0*/  PLOP3.LUT P0, PT, PT, PT, UP0, 0x80, 0x0 ;  /* 0x000000000000781c */ /* 0x000fda0003f0f008 */
[----:B------:R-:W-:Y:S05]  /*0bc0*/  @!P0 BRA `(.L_x_11) ;  /* 0x00000000002c8947 */ /* 0x000fea0003800000 */
[----:B------:R-:W-:-:S06]  /*0bd0*/  UISETP.NE.AND UP0, UPT, UR38, 0x3, UPT ;  /* 0x000000032600788c */ /* 0x000fcc000bf05270 */
[----:B------:R-:W-:-:S13]  /*0be0*/  PLOP3.LUT P0, PT, PT, PT, UP0, 0x80, 0x0 ;  /* 0x000000000000781c */ /* 0x000fda0003f0f008 */
[----:B------:R-:W-:Y:S05]  /*0bf0*/  @!P0 BRA `(.L_x_12) ;  /* 0x0000000000188947 */ /* 0x000fea0003800000 */
[----:B------:R-:W-:Y:S01]  /*0c00*/  UISETP.NE.AND UP0, UPT, UR38, 0x4, UPT ;  /* 0x000000042600788c */ /* 0x000fe2000bf05270 */
[----:B-1----:R-:W-:-:S05]  /*0c10*/  UMOV UR37, UR7 ;  /* 0x0000000700257c82 */ /* 0x002fca0008000000 */
[----:B------:R-:W-:-:S13]  /*0c20*/  PLOP3.LUT P0, PT, PT, PT, UP0, 0x80, 0x0 ;  /* 0x000000000000781c */ /* 0x000fda0003f0f008 */
[----:B------:R-:W-:Y:S05]  /*0c30*/  @P0 BRA `(.L_x_13) ;  /* 0x00000000001c0947 */ /* 0x000fea0003800000 */
[----:B------:R-:W-:Y:S01]  /*0c40*/  ULEA UR37, UR7, 0x3, 0x1 ;  /* 0x0000000307257891 */ /* 0x000fe2000f8e083f */
[----:B------:R-:W-:Y:S11]  /*0c50*/  BRA `(.L_x_13) ;  /* 0x0000000000147947 */ /* 0x000ff60003800000 */
.L_x_12:
[----:B-1----:R-:W-:Y:S01]  /*0c60*/  ULEA UR37, UR7, 0x2, 0x1 ;  /* 0x0000000207257891 */ /* 0x002fe2000f8e083f */
[----:B------:R-:W-:Y:S11]  /*0c70*/  BRA `(.L_x_13) ;  /* 0x00000000000c7947 */ /* 0x000ff60003800000 */
.L_x_11:
[----:B-1----:R-:W-:Y:S01]  /*0c80*/  ULEA UR37, UR7, 0x1, 0x1 ;  /* 0x0000000107257891 */ /* 0x002fe2000f8e083f */
[----:B------:R-:W-:Y:S11]  /*0c90*/  BRA `(.L_x_13) ;  /* 0x0000000000047947 */ /* 0x000ff60003800000 */
.L_x_10:
[----:B-1----:R-:W-:-:S12]  /*0ca0*/  USHF.L.U32 UR37, UR7, 0x1, URZ ;  /* 0x0000000107257899 */ /* 0x002fd8000800063f */
.L_x_13:
[----:B------:R-:W1:Y:S01]  /*0cb0*/  LDC R2, c[0x0][0x28c] ;  /* 0x0000a300ff027b82 */ /* 0x000e620000000800 */
[----:B------:R-:W-:Y:S02]  /*0cc0*/  ULOP3.LUT UR8, UR6, 0x1, URZ, 0xfc, !UPT ;  /* 0x0000000106087892 */ /* 0x000fe4000f8efc3f */
[----:B------:R-:W-:Y:S02]  /*0cd0*/  ULEA UR7, UR7, 0xbf, 0x7 ;  /* 0x000000bf07077891 */ /* 0x000fe4000f8e383f */
[----:B------:R-:W-:Y:S02]  /*0ce0*/  UISETP.NE.AND UP0, UPT, UR8, 0x3, UPT ;  /* 0x000000030800788c */ /* 0x000fe4000bf05270 */
[----:B------:R-:W-:-:S04]  /*0cf0*/  USHF.R.U32.HI UR7, URZ, 0x6, UR7 ;  /* 0x000000063f077899 */ /* 0x000fc80008011607 */
[----:B------:R-:W-:Y:S02]  /*0d00*/  PLOP3.LUT P0, PT, PT, PT, UP0, 0x80, 0x0 ;  /* 0x000000000000781c */ /* 0x000fe40003f0f008 */
[----:B-1----:R-:W-:-:S04]  /*0d10*/  IADD3 R2, R2, 0x3f, RZ ;  /* 0x0000003f02027810 */ /* 0x002fc80007ffe0ff */
[----:B------:R-:W-:-:S04]  /*0d20*/  SHF.R.S32.HI R3, RZ, 0x1f, R2 ;  /* 0x0000001fff037819 */ /* 0x000fc80000011402 */
[----:B------:R-:W-:-:S04]  /*0d30*/  LEA.HI R3, R3, R2, RZ, 0x6 ;  /* 0x0000000203037211 */ /* 0x000fc800078f30ff */
[----:B------:R-:W-:-:S04]  /*0d40*/  SHF.R.S32.HI R3, RZ, 0x6, R3 ;  /* 0x00000006ff037819 */ /* 0x000fc80000011403 */
[----:B------:R-:W-:Y:S01]  /*0d50*/  VIMNMX R4, R3, UR7, PT ;  /* 0x0000000703047c48 */ /* 0x000fe2000bfe0100 */
[----:B------:R-:W-:Y:S06]  /*0d60*/  @!P0 BRA `(.L_x_14) ;  /* 0x0000000000048947 */ /* 0x000fec0003800000 */
[----:B------:R-:W-:Y:S01]  /*0d70*/  BPT.TRAP 0x1 ;  /* 0x000000040000795c */ /* 0x000fe20000300000 */
.L_x_14:
[----:B------:R-:W1:Y:S01]  /*0d80*/  S2UR UR7, SR_CgaCtaId ;  /* 0x00000000000779c3 */ /* 0x000e620000008800 */
[----:B------:R-:W-:Y:S01]  /*0d90*/  UMOV UR36, 0x400 ;  /* 0x0000040000247882 */ /* 0x000fe20000000000 */
[----:B------:R-:W-:Y:S02]  /*0da0*/  MOV R7, UR4 ;  /* 0x0000000400077c02 */ /* 0x000fe40008000f00 */
[----:B------:R-:W-:Y:S02]  /*0db0*/  SHF.R.S32.HI R3, RZ, 0x1f, R0 ;  /* 0x0000001fff037819 */ /* 0x000fe40000011400 */
[----:B------:R-:W-:Y:S02]  /*0dc0*/  SHF.L.U32 R7, R7, 0x1f, RZ ;  /* 0x0000001f07077819 */ /* 0x000fe400000006ff */
[----:B------:R-:W-:-:S04]  /*0dd0*/  LEA.HI R3, R3, R0, RZ, 0x7 ;  /* 0x0000000003037211 */ /* 0x000fc800078f38ff */
[----:B------:R-:W-:-:S04]  /*0de0*/  LOP3.LUT R3, R3, 0xffffff80, RZ, 0xc0, !PT ;  /* 0xffffff8003037812 */ /* 0x000fc800078ec0ff */
[----:B------:R-:W-:-:S04]  /*0df0*/  IADD3 R3, -R3, R0, RZ ;  /* 0x0000000003037210 */ /* 0x000fc80007ffe1ff */
[----:B------:R-:W-:Y:S01]  /*0e00*/  SHF.R.S32.HI R0, RZ, 0x1f, R3 ;  /* 0x0000001fff007819 */ /* 0x000fe20000011403 */
[----:B-1----:R-:W-:-:S03]  /*0e10*/  ULEA UR36, UR7, UR36, 0x18 ;  /* 0x0000002407247291 */ /* 0x002fc6000f8ec03f */
[CC--:B------:R-:W-:Y:S02]  /*0e20*/  LEA.HI R2, R0.reuse, R3.reuse, RZ, 0x2 ;  /* 0x0000000300027211 */ /* 0x0c0fe400078f10ff */
[----:B------:R-:W-:Y:S01]  /*0e30*/  LEA.HI R0, R0, R3, RZ, 0x5 ;  /* 0x0000000300007211 */ /* 0x000fe200078f28ff */
[----:B------:R-:W-:Y:S01]  /*0e40*/  ULEA UR7, UR5, UR36, 0x3 ;  /* 0x0000002405077291 */ /* 0x000fe2000f8e183f */
[--C-:B------:R-:W-:Y:S02]  /*0e50*/  SHF.R.S32.HI R5, RZ, 0x2, R2.reuse ;  /* 0x00000002ff057819 */ /* 0x100fe40000011402 */
[----:B------:R-:W-:Y:S02]  /*0e60*/  SHF.R.S32.HI R6, RZ, 0x1f, R2 ;  /* 0x0000001fff067819 */ /* 0x000fe40000011402 */
[----:B------:R-:W-:Y:S02]  /*0e70*/  LOP3.LUT R2, R2, 0x7ffffffc, RZ, 0xc0, !PT ;  /* 0x7ffffffc02027812 */ /* 0x000fe400078ec0ff */
[----:B------:R-:W-:-:S02]  /*0e80*/  LEA.HI R6, R6, R5, RZ, 0x3 ;  /* 0x0000000506067211 */ /* 0x000fc400078f18ff */
[----:B------:R-:W1:Y:S01]  /*0e90*/  SYNCS.PHASECHK.TRANS64.TRYWAIT P1, [UR7+0x2a050], R7 ;  /* 0x02a05007ff0075a7 */ /* 0x000e620008020147 */
[----:B------:R-:W-:Y:S02]  /*0ea0*/  IADD3 R2, R3, -R2, RZ ;  /* 0x8000000203027210 */ /* 0x000fe40007ffe0ff */
[----:B------:R-:W-:Y:S02]  /*0eb0*/  LOP3.LUT R6, R6, 0xfffffff8, RZ, 0xc0, !PT ;  /* 0xfffffff806067812 */ /* 0x000fe400078ec0ff */
[----:B------:R-:W-:Y:S02]  /*0ec0*/  MOV R3, UR37 ;  /* 0x0000002500037c02 */ /* 0x000fe40008000f00 */
[----:B------:R-:W-:Y:S02]  /*0ed0*/  IADD3 R6, R5, -R6, RZ ;  /* 0x8000000605067210 */ /* 0x000fe40007ffe0ff */
[----:B------:R-:W-:-:S04]  /*0ee0*/  SHF.R.S32.HI R5, RZ, 0x5, R0 ;  /* 0x00000005ff057819 */ /* 0x000fc80000011400 */
[----:B------:R-:W-:Y:S01]  /*0ef0*/  LEA R0, R5, R6, 0x4 ;  /* 0x0000000605007211 */ /* 0x000fe200078e20ff */
[----:B-1----:R-:W-:Y:S06]  /*0f00*/  @!P1 BRA `(.L_x_15) ;  /* 0x0000009c00509947 */ /* 0x002fec0003800000 */
.L_x_109:
[----:B------:R-:W-:Y:S02]  /*0f10*/  SHF.L.U32 R5, R2, 0x1, RZ ;  /* 0x0000000102057819 */ /* 0x000fe400000006ff */
[----:B------:R-:W-:Y:S01]  /*0f20*/  LEA R0, R3, R0, 0x6 ;  /* 0x0000000003007211 */ /* 0x000fe200078e30ff */
[----:B------:R-:W-:Y:S06]  /*0f30*/  @!P0 BRA `(.L_x_16) ;  /* 0x0000000000048947 */ /* 0x000fec0003800000 */
[----:B------:R-:W-:Y:S01]  /*0f40*/  BPT.TRAP 0x1 ;  /* 0x000000040000795c */ /* 0x000fe20000300000 */
.L_x_16:
[----:B------:R-:W-:Y:S01]  /*0f50*/  SHF.L.U32 R9, RZ, 0x1f, RZ ;  /* 0x0000001fff097819 */ /* 0x000fe200000006ff */
[----:B------:R-:W-:Y:S01]  /*0f60*/  UIADD3 UR7, UR36, 0x2a090, URZ ;  /* 0x0002a09024077890 */ /* 0x000fe2000fffe03f */
[----:B------:R-:W-:Y:S02]  /*0f70*/  ISETP.NE.AND P2, PT, RZ, UR10, PT ;  /* 0x0000000aff007c0c */ /* 0x000fe4000bf45270 */
[----:B------:R-:W2:Y:S02]  /*0f80*/  SYNCS.PHASECHK.TRANS64.TRYWAIT P1, [UR36+0x2a000], R9 ;  /* 0x02a00009ff0075a7 */ /* 0x000ea40008020164 */
[----:B--2---:R-:W-:Y:S09]  /*0f90*/  @!P1 BRA `(.L_x_17) ;  /* 0x0000009c00449947 */ /* 0x004ff20003800000 */
.L_x_110:
[----:B------:R-:W-:Y:S01]  /*0fa0*/  ULEA UR39, UR38, UR7, 0x3 ;  /* 0x0000000726277291 */ /* 0x000fe2000f8e183f */
[----:B--2---:R-:W-:-:S04]  /*0fb0*/  SEL R2, RZ, 0x1, P2 ;  /* 0x00000001ff027807 */ /* 0x004fc80001000000 */
[----:B------:R-:W-:-:S04]  /*0fc0*/  SHF.L.U32 R2, R2, 0x1f, RZ ;  /* 0x0000001f02027819 */ /* 0x000fc800000006ff */
[----:B------:R-:W2:Y:S02]  /*0fd0*/  SYNCS.PHASECHK.TRANS64.TRYWAIT P1, [UR39+-0x8], R2 ;  /* 0xfffff802ff0075a7 */ /* 0x000ea40008020167 */
[----:B--2---:R-:W-:Y:S05]  /*0fe0*/  @!P1 BRA `(.L_x_18) ;  /* 0x0000009c00489947 */ /* 0x004fea0003800000 */
.L_x_111:
[----:B------:R-:W-:Y:S01]  /*0ff0*/  USHF.R.U32.HI UR4, URZ, 0x4, UR36 ;  /* 0x000000043f047899 */ /* 0x000fe20008011624 */
[----:B------:R-:W-:Y:S01]  /*1000*/  WARPGROUP.ARRIVE ;  /* 0x00000000000079c5 */ /* 0x000fe20000000000 */
[----:B------:R-:W-:Y:S01]  /*1010*/  UIADD3 UR8, UR36, 0xc000, URZ ;  /* 0x0000c00024087890 */ /* 0x000fe2000fffe03f */
[----:B--2---:R-:W-:Y:S01]  /*1020*/  IADD3 R2, R0, 0x8, RZ ;  /* 0x0000000800027810 */ /* 0x004fe20007ffe0ff */
[----:B------:R-:W-:Y:S01]  /*1030*/  ULOP3.LUT UR4, UR4, 0x3fff, URZ, 0xc0, !UPT ;  /* 0x00003fff04047892 */ /* 0x000fe2000f8ec03f */
[C---:B------:R-:W-:Y:S01]  /*1040*/  IADD3 R11, R5.reuse, 0x10, RZ ;  /* 0x00000010050b7810 */ /* 0x040fe20007ffe0ff */
[----:B------:R-:W-:Y:S01]  /*1050*/  USHF.R.U32.HI UR8, URZ, 0x4, UR8 ;  /* 0x000000043f087899 */ /* 0x000fe20008011608 */
[CC--:B------:R-:W-:Y:S01]  /*1060*/  ISETP.GE.AND P5, PT, R2.reuse, R5.reuse, PT ;  /* 0x000000050200720c */ /* 0x0c0fe20003fa6270 */
[----:B------:R-:W-:Y:S01]  /*1070*/  ULOP3.LUT UR4, UR4, 0x10000, URZ, 0xfc, !UPT ;  /* 0x0001000004047892 */ /* 0x000fe2000f8efc3f */
[-C--:B------:R-:W-:Y:S01]  /*1080*/  ISETP.GT.AND P1, PT, R2, R5.reuse, PT ;  /* 0x000000050200720c */ /* 0x080fe20003f24270 */
[----:B------:R-:W-:Y:S01]  /*1090*/  ULOP3.LUT UR57, UR8, 0x3fff, URZ, 0xc0, !UPT ;  /* 0x00003fff08397892 */ /* 0x000fe2000f8ec03f */
[C---:B------:R-:W-:Y:S01]  /*10a0*/  ISETP.GE.AND P3, PT, R0.reuse, R5, PT ;  /* 0x000000050000720c */ /* 0x040fe20003f66270 */
[----:B------:R-:W-:Y:S01]  /*10b0*/  UIMAD UR4, UR5, 0x600, UR4 ;  /* 0x00000600050478a4 */ /* 0x000fe2000f8e0204 */
[C---:B------:R-:W-:Y:S01]  /*10c0*/  ISETP.GE.AND P6, PT, R0.reuse, R11, PT ;  /* 0x0000000b0000720c */ /* 0x040fe20003fc6270 */
[----:B------:R-:W-:Y:S01]  /*10d0*/  ULOP3.LUT UR56, UR57, 0x10000, URZ, 0xfc, !UPT ;  /* 0x0001000039387892 */ /* 0x000fe2000f8efc3f */
[C---:B------:R-:W-:Y:S01]  /*10e0*/  IADD3 R3, R5.reuse, 0x8, RZ ;  /* 0x0000000805037810 */ /* 0x040fe20007ffe0ff */
[----:B------:R-:W-:Y:S01]  /*10f0*/  UMOV UR5, 0x40000040 ;  /* 0x4000004000057882 */ /* 0x000fe20000000000 */
[----:B------:R-:W-:Y:S01]  /*1100*/  UMOV UR15, 0x40000040 ;  /* 0x40000040000f7882 */ /* 0x000fe20000000000 */
[----:B------:R-:W-:Y:S01]  /*1110*/  UMOV UR13, UR5 ;  /* 0x00000005000d7c82 */ /* 0x000fe20008000000 */
[----:B------:R-:W-:Y:S01]  /*1120*/  UMOV UR12, UR4 ;  /* 0x00000004000c7c82 */ /* 0x000fe20008000000 */
[----:B------:R-:W-:Y:S01]  /*1130*/  UIADD3 UR8, UR4, 0x2, URZ ;  /* 0x0000000204087890 */ /* 0x000fe2000fffe03f */
[C---:B-1----:R-:W-:Y:S01]  /*1140*/  IADD3 R7, R5.reuse, 0x9, RZ ;  /* 0x0000000905077810 */ /* 0x042fe20007ffe0ff */
[----:B------:R-:W-:Y:S01]  /*1150*/  UMOV UR14, UR56 ;  /* 0x00000038000e7c82 */ /* 0x000fe20008000000 */
[----:B------:R-:W-:Y:S01]  /*1160*/  UMOV UR9, 0x40000040 ;  /* 0x4000004000097882 */ /* 0x000fe20000000000 */
[----:B------:R-:W-:Y:S01]  /*1170*/  HGMMA.64x64x16.F32 R24, gdesc[UR12], RZ, !UPT, gsb0 ;  /* 0x00e000000c1879f0 */ /* 0x000fe2000c0008ff */
[----:B------:R-:W-:Y:S01]  /*1180*/  UIADD3 UR14, UR56, 0x2, URZ ;  /* 0x00000002380e7890 */ /* 0x000fe2000fffe03f */
[C---:B------:R-:W-:Y:S01]  /*1190*/  ISETP.GE.AND P2, PT, R0.reuse, R3, PT ;  /* 0x000000030000720c */ /* 0x040fe20003f46270 */
[----:B------:R-:W-:Y:S01]  /*11a0*/  UMOV UR12, UR8 ;  /* 0x00000008000c7c82 */ /* 0x000fe20008000000 */
[----:B------:R-:W-:Y:S01]  /*11b0*/  UMOV UR13, UR9 ;  /* 0x00000009000d7c82 */ /* 0x000fe20008000000 */
[----:B------:R-:W-:Y:S01]  /*11c0*/  UMOV UR15, 0x40000040 ;  /* 0x40000040000f7882 */ /* 0x000fe20000000000 */
[----:B------:R-:W-:Y:S01]  /*11d0*/  UIADD3 UR16, UR4, 0x6, URZ ;  /* 0x0000000604107890 */ /* 0x000fe2000fffe03f */
[----:B------:R-:W-:Y:S01]  /*11e0*/  ISETP.GE.AND P4, PT, R0, R7, PT ;  /* 0x000000070000720c */ /* 0x000fe20003f86270 */
[----:B------:R-:W-:Y:S01]  /*11f0*/  UIADD3 UR18, UR56, 0x6, URZ ;  /* 0x0000000638127890 */ /* 0x000fe2000fffe03f */
[C---:B------:R-:W-:Y:S01]  /*1200*/  IADD3 R3, R5.reuse, 0x11, RZ ;  /* 0x0000001105037810 */ /* 0x040fe20007ffe0ff */
[----:B------:R-:W-:Y:S01]  /*1210*/  UMOV UR17, 0x40000040 ;  /* 0x4000004000117882 */ /* 0x000fe20000000000 */
[----:B------:R-:W-:Y:S01]  /*1220*/  UMOV UR19, 0x40000040 ;  /* 0x4000004000137882 */ /* 0x000fe20000000000 */
[----:B------:R-:W-:Y:S01]  /*1230*/  UIADD3 UR20, UR4, 0x200, URZ ;  /* 0x0000020004147890 */ /* 0x000fe2000fffe03f */
[----:B------:R-:W-:Y:S01]  /*1240*/  IADD3 R7, R5, 0x19, RZ ;  /* 0x0000001905077810 */ /* 0x000fe20007ffe0ff */
[----:B------:R-:W-:Y:S01]  /*1250*/  UIADD3 UR22, UR56, 0x200, URZ ;  /* 0x0000020038167890 */ /* 0x000fe2000fffe03f */
[----:B------:R-:W-:Y:S01]  /*1260*/  UMOV UR21, 0x40000040 ;  /* 0x4000004000157882 */ /* 0x000fe20000000000 */
[----:B------:R-:W-:Y:S01]  /*1270*/  UMOV UR23, 0x40000040 ;  /* 0x4000004000177882 */ /* 0x000fe20000000000 */
[----:B------:R-:W-:-:S02]  /*1280*/  UIADD3 UR24, UR4, 0x202, URZ ;  /* 0x0000020204187890 */ /* 0x000fc4000fffe03f */
[----:B------:R-:W-:Y:S01]  /*1290*/  UIADD3 UR26, UR56, 0x202, URZ ;  /* 0x00000202381a7890 */ /* 0x000fe2000fffe03f */
[----:B------:R-:W-:Y:S01]  /*12a0*/  UMOV UR25, 0x40000040 ;  /* 0x4000004000197882 */ /* 0x000fe20000000000 */
[----:B------:R-:W-:Y:S01]  /*12b0*/  UMOV UR27, 0x40000040 ;  /* 0x40000040001b7882 */ /* 0x000fe20000000000 */
[----:B------:R-:W-:Y:S02]  /*12c0*/  UIADD3 UR28, UR4, 0x204, URZ ;  /* 0x00000204041c7890 */ /* 0x000fe4000fffe03f */
[----:B------:R-:W-:Y:S01]  /*12d0*/  UIADD3 UR30, UR56, 0x204, URZ ;  /* 0x00000204381e7890 */ /* 0x000fe2000fffe03f */
[----:B------:R-:W-:Y:S01]  /*12e0*/  UMOV UR29, 0x40000040 ;  /* 0x40000040001d7882 */ /* 0x000fe20000000000 */
[----:B------:R-:W-:Y:S01]  /*12f0*/  UMOV UR31, 0x40000040 ;  /* 0x40000040001f7882 */ /* 0x000fe20000000000 */
[----:B------:R-:W-:Y:S02]  /*1300*/  UIADD3 UR32, UR4, 0x206, URZ ;  /* 0x0000020604207890 */ /* 0x000fe4000fffe03f */
        /* <DEDUP_REMOVED lines=19> */
[----:B------:R-:W-:Y:S01]  /*1440*/  ULDC UR11, c[0x0][0x604] ;  /* 0x00018100000b7ab9 */ /* 0x000fe20000000800 */
[----:B------:R-:W-:-:S04]  /*1450*/  USHF.L.U32 UR10, UR10, 0x3, URZ ;  /* 0x000000030a0a7899 */ /* 0x000fc8000800063f */
[----:B------:R-:W-:Y:S01]  /*1460*/  ULOP3.LUT UR10, UR10, 0x8, URZ, 0xc, !UPT ;  /* 0x000000080a0a7892 */ /* 0x000fe2000f8e0c3f */
[----:B------:R-:W-:Y:S02]  /*1470*/  WARPGROUP.DEPBAR.LE gsb0, 0x0 ;  /* 0x00008000000079c5 */ /* 0x000fe40000010000 */
[----:B------:R-:W-:-:S06]  /*1480*/  WARPGROUP.ARRIVE ;  /* 0x00000000000079c5 */ /* 0x000fcc0000000000 */
[----:B------:R-:W-:Y:S01]  /*1490*/  HGMMA.64x64x16.F32 R24, gdesc[UR12], R24, gsb0 ;  /* 0x00e000000c1879f0 */ /* 0x000fe20008000818 */
[----:B------:R-:W-:Y:S02]  /*14a0*/  UIADD3 UR12, UR4, 0x4, URZ ;  /* 0x00000004040c7890 */ /* 0x000fe4000fffe03f */
[----:B------:R-:W-:Y:S01]  /*14b0*/  UIADD3 UR14, UR56, 0x4, URZ ;  /* 0x00000004380e7890 */ /* 0x000fe2000fffe03f */
[----:B------:R-:W-:Y:S01]  /*14c0*/  UMOV UR13, 0x40000040 ;  /* 0x40000040000d7882 */ /* 0x000fe20000000000 */
[----:B------:R-:W-:Y:S01]  /*14d0*/  UMOV UR15, 0x40000040 ;  /* 0x40000040000f7882 */ /* 0x000fe20000000000 */
[----:B------:R-:W-:Y:S02]  /*14e0*/  WARPGROUP.DEPBAR.LE gsb0, 0x0 ;  /* 0x00008000000079c5 */ /* 0x000fe40000010000 */
[----:B------:R-:W-:-:S06]  /*14f0*/  WARPGROUP.ARRIVE ;  /* 0x00000000000079c5 */ /* 0x000fcc0000000000 */
[----:B------:R-:W-:Y:S01]  /*1500*/  HGMMA.64x64x16.F32 R24, gdesc[UR12], R24, gsb0 ;  /* 0x00e000000c1879f0 */ /* 0x000fe20008000818 */
[----:B------:R-:W-:Y:S02]  /*1510*/  ULDC UR14, c[0x0][0x604] ;  /* 0x00018100000e7ab9 */ /* 0x000fe40000000800 */
[----:B------:R-:W-:Y:S02]  /*1520*/  WARPGROUP.DEPBAR.LE gsb0, 0x0 ;  /* 0x00008000000079c5 */ /* 0x000fe40000010000 */
[----:B------:R-:W-:-:S06]  /*1530*/  WARPGROUP.ARRIVE ;  /* 0x00000000000079c5 */ /* 0x000fcc0000000000 */
[----:B------:R-:W-:Y:S03]  /*1540*/  HGMMA.64x64x16.F32 R24, gdesc[UR16], R24, gsb0 ;  /* 0x00e00000101879f0 */ /* 0x000fe60008000818 */
        /* <DEDUP_REMOVED lines=25> */
[----:B------:R-:W-:Y:S02]  /*16e0*/  FSEL R26, R26, -INF , P5 ;  /* 0xff8000001a1a7808 */ /* 0x000fe40002800000 */
[----:B------:R-:W-:Y:S02]  /*16f0*/  FSEL R27, R27, -INF , P1 ;  /* 0xff8000001b1b7808 */ /* 0x000fe40000800000 */
[----:B------:R-:W-:Y:S02]  /*1700*/  FSEL R30, R30, -INF , P3 ;  /* 0xff8000001e1e7808 */ /* 0x000fe40001800000 */
[----:B------:R-:W-:-:S02]  /*1710*/  ISETP.GT.AND P1, PT, R0, R5, PT ;  /* 0x000000050000720c */ /* 0x000fc40003f24270 */
[----:B------:R-:W-:Y:S02]  /*1720*/  FMNMX R11, R26, R27, !PT ;  /* 0x0000001b1a0b7209 */ /* 0x000fe40007800000 */
[----:B------:R-:W-:Y:S02]  /*1730*/  FSEL R31, R31, -INF , P1 ;  /* 0xff8000001f1f7808 */ /* 0x000fe40000800000 */
[----:B------:R-:W-:Y:S02]  /*1740*/  FMNMX R6, R30, R11, !PT ;  /* 0x0000000b1e067209 */ /* 0x000fe40007800000 */
[----:B------:R-:W-:Y:S02]  /*1750*/  FSEL R34, R34, -INF , P2 ;  /* 0xff80000022227808 */ /* 0x000fe40001000000 */
[----:B------:R-:W-:Y:S02]  /*1760*/  FMNMX R11, R31, R6, !PT ;  /* 0x000000061f0b7209 */ /* 0x000fe40007800000 */
[----:B------:R-:W-:-:S02]  /*1770*/  FSEL R35, R35, -INF , P4 ;  /* 0xff80000023237808 */ /* 0x000fc40002000000 */
[----:B------:R-:W-:Y:S02]  /*1780*/  FMNMX R6, R34, R11, !PT ;  /* 0x0000000b22067209 */ /* 0x000fe40007800000 */
[C---:B------:R-:W-:Y:S02]  /*1790*/  ISETP.GE.AND P5, PT, R0.reuse, R3, PT ;  /* 0x000000030000720c */ /* 0x040fe40003fa6270 */
[----:B------:R-:W-:Y:S02]  /*17a0*/  IADD3 R3, R5, 0x18, RZ ;  /* 0x0000001805037810 */ /* 0x000fe40007ffe0ff */
[----:B------:R-:W-:Y:S02]  /*17b0*/  FSEL R25, R25, -INF , P1 ;  /* 0xff80000019197808 */ /* 0x000fe40000800000 */
[----:B------:R-:W-:Y:S02]  /*17c0*/  ISETP.GE.AND P1, PT, R0, R7, PT ;  /* 0x000000070000720c */ /* 0x000fe40003f26270 */
[----:B------:R-:W-:-:S02]  /*17d0*/  FSEL R38, R38, -INF , P6 ;  /* 0xff80000026267808 */ /* 0x000fc40003000000 */
[----:B------:R-:W-:Y:S02]  /*17e0*/  FMNMX R7, R35, R6, !PT ;  /* 0x0000000623077209 */ /* 0x000fe40007800000 */
[----:B------:R-:W-:Y:S02]  /*17f0*/  FSEL R24, R24, -INF , P3 ;  /* 0xff80000018187808 */ /* 0x000fe40001800000 */
[----:B------:R-:W-:Y:S02]  /*1800*/  ISETP.GE.AND P3, PT, R0, R3, PT ;  /* 0x000000030000720c */ /* 0x000fe40003f66270 */
[----:B------:R-:W-:Y:S02]  /*1810*/  IADD3 R3, R5, 0x20, RZ ;  /* 0x0000002005037810 */ /* 0x000fe40007ffe0ff */
[----:B------:R-:W-:Y:S02]  /*1820*/  FSEL R39, R39, -INF , P5 ;  /* 0xff80000027277808 */ /* 0x000fe40002800000 */
[----:B------:R-:W-:-:S02]  /*1830*/  FMNMX R6, R38, R7, !PT ;  /* 0x0000000726067209 */ /* 0x000fc40007800000 */
[----:B------:R-:W-:Y:S02]  /*1840*/  FSEL R28, R28, -INF , P2 ;  /* 0xff8000001c1c7808 */ /* 0x000fe40001000000 */
[----:B------:R-:W-:Y:S02]  /*1850*/  ISETP.GE.AND P2, PT, R0, R3, PT ;  /* 0x000000030000720c */ /* 0x000fe40003f46270 */
[----:B------:R-:W-:Y:S02]  /*1860*/  IADD3 R3, R5, 0x21, RZ ;  /* 0x0000002105037810 */ /* 0x000fe40007ffe0ff */
[----:B------:R-:W-:Y:S02]  /*1870*/  FSEL R42, R42, -INF , P3 ;  /* 0xff8000002a2a7808 */ /* 0x000fe40001800000 */
[----:B------:R-:W-:Y:S02]  /*1880*/  FMNMX R7, R39, R6, !PT ;  /* 0x0000000627077209 */ /* 0x000fe40007800000 */
[----:B------:R-:W-:-:S02]  /*1890*/  FSEL R29, R29, -INF , P4 ;  /* 0xff8000001d1d7808 */ /* 0x000fc40002000000 */
[----:B------:R-:W-:Y:S02]  /*18a0*/  ISETP.GE.AND P4, PT, R0, R3, PT ;  /* 0x000000030000720c */ /* 0x000fe40003f86270 */
[----:B------:R-:W-:Y:S02]  /*18b0*/  FSEL R43, R43, -INF , P1 ;  /* 0xff8000002b2b7808 */ /* 0x000fe40000800000 */
[----:B------:R-:W-:Y:S02]  /*18c0*/  FMNMX R6, R42, R7, !PT ;  /* 0x000000072a067209 */ /* 0x000fe40007800000 */
[----:B------:R-:W-:Y:S02]  /*18d0*/  IADD3 R3, R5, 0x28, RZ ;  /* 0x0000002805037810 */ /* 0x000fe40007ffe0ff */
[----:B------:R-:W-:Y:S02]  /*18e0*/  FSEL R32, R32, -INF , P6 ;  /* 0xff80000020207808 */ /* 0x000fe40003000000 */
[----:B------:R-:W-:-:S02]  /*18f0*/  FSEL R46, R46, -INF , P2 ;  /* 0xff8000002e2e7808 */ /* 0x000fc40001000000 */
[----:B------:R-:W-:Y:S02]  /*1900*/  FMNMX R7, R43, R6, !PT ;  /* 0x000000062b077209 */ /* 0x000fe40007800000 */
[----:B------:R-:W-:Y:S02]  /*1910*/  ISETP.GE.AND P6, PT, R0, R3, PT ;  /* 0x000000030000720c */ /* 0x000fe40003fc6270 */
[----:B------:R-:W-:Y:S02]  /*1920*/  IADD3 R3, R5, 0x29, RZ ;  /* 0x0000002905037810 */ /* 0x000fe40007ffe0ff */
[----:B------:R-:W-:Y:S02]  /*1930*/  FSEL R47, R47, -INF , P4 ;  /* 0xff8000002f2f7808 */ /* 0x000fe40002000000 */
[----:B------:R-:W-:Y:S02]  /*1940*/  FMNMX R6, R46, R7, !PT ;  /* 0x000000072e067209 */ /* 0x000fe40007800000 */
[----:B------:R-:W-:-:S02]  /*1950*/  FSEL R33, R33, -INF , P5 ;  /* 0xff80000021217808 */ /* 0x000fc40002800000 */
[----:B------:R-:W-:Y:S02]  /*1960*/  ISETP.GE.AND P5, PT, R0, R3, PT ;  /* 0x000000030000720c */ /* 0x000fe40003fa6270 */
[----:B------:R-:W-:Y:S02]  /*1970*/  IADD3 R3, R5, 0x30, RZ ;  /* 0x0000003005037810 */ /* 0x000fe40007ffe0ff */
[----:B------:R-:W-:Y:S02]  /*1980*/  FSEL R50, R50, -INF , P6 ;  /* 0xff80000032327808 */ /* 0x000fe40003000000 */
[----:B------:R-:W-:Y:S02]  /*1990*/  FMNMX R7, R47, R6, !PT ;  /* 0x000000062f077209 */ /* 0x000fe40007800000 */
[----:B------:R-:W-:Y:S02]  /*19a0*/  FSEL R36, R36, -INF , P3 ;  /* 0xff80000024247808 */ /* 0x000fe40001800000 */
[----:B------:R-:W-:-:S02]  /*19b0*/  ISETP.GE.AND P3, PT, R0, R3, PT ;  /* 0x000000030000720c */ /* 0x000fc40003f66270 */
[----:B------:R-:W-:Y:S02]  /*19c0*/  IADD3 R3, R5, 0x31, RZ ;  /* 0x0000003105037810 */ /* 0x000fe40007ffe0ff */
[----:B------:R-:W-:Y:S02]  /*19d0*/  FSEL R51, R51, -INF , P5 ;  /* 0xff80000033337808 */ /* 0x000fe40002800000 */
[----:B------:R-:W-:Y:S02]  /*19e0*/  FMNMX R6, R50, R7, !PT ;  /* 0x0000000732067209 */ /* 0x000fe40007800000 */
[----:B------:R-:W-:Y:S02]  /*19f0*/  FSEL R37, R37, -INF , P1 ;  /* 0xff80000025257808 */ /* 0x000fe40000800000 */
[----:B------:R-:W-:Y:S02]  /*1a00*/  ISETP.GE.AND P1, PT, R0, R3, PT ;  /* 0x000000030000720c */ /* 0x000fe40003f26270 */
[----:B------:R-:W-:-:S02]  /*1a10*/  FSEL R54, R54, -INF , P3 ;  /* 0xff80000036367808 */ /* 0x000fc40001800000 */
[----:B------:R-:W-:Y:S02]  /*1a20*/  FMNMX R7, R51, R6, !PT ;  /* 0x0000000633077209 */ /* 0x000fe40007800000 */
[----:B------:R-:W-:Y:S02]  /*1a30*/  FMNMX R3, R24, R25, !PT ;  /* 0x0000001918037209 */ /* 0x000fe40007800000 */
[----:B------:R-:W-:Y:S02]  /*1a40*/  FSEL R55, R55, -INF , P1 ;  /* 0xff80000037377808 */ /* 0x000fe40000800000 */
[----:B------:R-:W-:Y:S02]  /*1a50*/  FMNMX R8, R54, R7, !PT ;  /* 0x0000000736087209 */ /* 0x000fe40007800000 */
[----:B------:R-:W-:Y:S02]  /*1a60*/  FMNMX R6, R28, R3, !PT ;  /* 0x000000031c067209 */ /* 0x000fe40007800000 */
[----:B------:R-:W-:-:S02]  /*1a70*/  FMNMX R8, R55, R8, !PT ;  /* 0x0000000837087209 */ /* 0x000fc40007800000 */
[----:B------:R-:W-:Y:S02]  /*1a80*/  FMNMX R3, R29, R6, !PT ;  /* 0x000000061d037209 */ /* 0x000fe40007800000 */
[----:B------:R-:W-:Y:S01]  /*1a90*/  FSEL R40, R40, -INF , P2 ;  /* 0xff80000028287808 */ /* 0x000fe20001000000 */
[----:B------:R-:W1:Y:S01]  /*1aa0*/  SHFL.BFLY PT, R11, R8, 0x1, 0x1f ;  /* 0x0c201f00080b7f89 */ /* 0x000e6200000e0000 */
[----:B------:R-:W-:Y:S02]  /*1ab0*/  FMNMX R6, R32, R3, !PT ;  /* 0x0000000320067209 */ /* 0x000fe40007800000 */
[----:B------:R-:W-:Y:S02]  /*1ac0*/  FSEL R41, R41, -INF , P4 ;  /* 0xff80000029297808 */ /* 0x000fe40002000000 */
[----:B------:R-:W-:Y:S02]  /*1ad0*/  FMNMX R3, R33, R6, !PT ;  /* 0x0000000621037209 */ /* 0x000fe40007800000 */
[----:B------:R-:W-:-:S02]  /*1ae0*/  FSEL R44, R44, -INF , P6 ;  /* 0xff8000002c2c7808 */ /* 0x000fc40003000000 */
[----:B------:R-:W-:Y:S02]  /*1af0*/  FMNMX R6, R36, R3, !PT ;  /* 0x0000000324067209 */ /* 0x000fe40007800000 */
[----:B------:R-:W-:Y:S02]  /*1b00*/  FSEL R45, R45, -INF , P5 ;  /* 0xff8000002d2d7808 */ /* 0x000fe40002800000 */
[----:B------:R-:W-:Y:S02]  /*1b10*/  FMNMX R3, R37, R6, !PT ;  /* 0x0000000625037209 */ /* 0x000fe40007800000 */
[----:B------:R-:W-:Y:S02]  /*1b20*/  FSEL R48, R48, -INF , P3 ;  /* 0xff80000030307808 */ /* 0x000fe40001800000 */
[----:B------:R-:W-:Y:S02]  /*1b30*/  FMNMX R6, R40, R3, !PT ;  /* 0x0000000328067209 */ /* 0x000fe40007800000 */
[----:B------:R-:W-:-:S02]  /*1b40*/  IADD3 R3, R5, 0x38, RZ ;  /* 0x0000003805037810 */ /* 0x000fc40007ffe0ff */
[----:B------:R-:W-:Y:S02]  /*1b50*/  FMNMX R7, R41, R6, !PT ;  /* 0x0000000629077209 */ /* 0x000fe40007800000 */
[----:B------:R-:W-:Y:S02]  /*1b60*/  ISETP.GE.AND P2, PT, R0, R3, PT ;  /* 0x000000030000720c */ /* 0x000fe40003f46270 */
[----:B-1----:R-:W-:Y:S02]  /*1b70*/  FMNMX R11, R8, R11, !PT ;  /* 0x0000000b080b7209 */ /* 0x002fe40007800000 */
[----:B------:R-:W-:Y:S02]  /*1b80*/  FMNMX R6, R44, R7, !PT ;  /* 0x000000072c067209 */ /* 0x000fe40007800000 */
[----:B------:R-:W-:Y:S01]  /*1b90*/  IADD3 R3, R5, 0x39, RZ ;  /* 0x0000003905037810 */ /* 0x000fe20007ffe0ff */
[----:B------:R-:W1:Y:S01]  /*1ba0*/  SHFL.BFLY PT, R8, R11, 0x2, 0x1f ;  /* 0x0c401f000b087f89 */ /* 0x000e6200000e0000 */
[----:B------:R-:W-:-:S02]  /*1bb0*/  FMNMX R7, R45, R6, !PT ;  /* 0x000000062d077209 */ /* 0x000fc40007800000 */
[----:B------:R-:W-:Y:S02]  /*1bc0*/  FSEL R49, R49, -INF , P1 ;  /* 0xff80000031317808 */ /* 0x000fe40000800000 */
[----:B------:R-:W-:Y:S02]  /*1bd0*/  FMNMX R6, R48, R7, !PT ;  /* 0x0000000730067209 */ /* 0x000fe40007800000 */
[----:B------:R-:W-:Y:S02]  /*1be0*/  ISETP.GE.AND P1, PT, R0, R3, PT ;  /* 0x000000030000720c */ /* 0x000fe40003f26270 */
[----:B------:R-:W-:Y:S02]  /*1bf0*/  FSEL R52, R52, -INF , P2 ;  /* 0xff80000034347808 */ /* 0x000fe40001000000 */
[----:B------:R-:W-:Y:S02]  /*1c00*/  FMNMX R3, R49, R6, !PT ;  /* 0x0000000631037209 */ /* 0x000fe40007800000 */
[----:B------:R-:W-:-:S02]  /*1c10*/  FSEL R53, R53, -INF , P1 ;  /* 0xff80000035357808 */ /* 0x000fc40000800000 */
[----:B------:R-:W-:-:S04]  /*1c20*/  FMNMX R6, R52, R3, !PT ;  /* 0x0000000334067209 */ /* 0x000fc80007800000 */
[----:B------:R-:W-:-:S05]  /*1c30*/  FMNMX R6, R53, R6, !PT ;  /* 0x0000000635067209 */ /* 0x000fca0007800000 */
[----:B------:R-:W2:Y:S01]  /*1c40*/  SHFL.BFLY PT, R7, R6, 0x1, 0x1f ;  /* 0x0c201f0006077f89 */ /* 0x000ea200000e0000 */
[----:B-1----:R-:W-:-:S04]  /*1c50*/  FMNMX R3, R11, R8, !PT ;  /* 0x000000080b037209 */ /* 0x002fc80007800000 */
[----:B------:R-:W-:-:S04]  /*1c60*/  FSETP.NEU.AND P1, PT, R3, -INF , PT ;  /* 0xff8000000300780b */ /* 0x000fc80003f2d000 */
[----:B------:R-:W-:-:S05]  /*1c70*/  FSEL R8, R3, RZ, P1 ;  /* 0x000000ff03087208 */ /* 0x000fca0000800000 */
[----:B------:R-:W-:Y:S01]  /*1c80*/  FMUL R8, R8, UR11 ;  /* 0x0000000b08087c20 */ /* 0x000fe20008400000 */
[----:B------:R-:W-:-:S03]  /*1c90*/  ULDC UR11, c[0x0][0x604] ;  /* 0x00018100000b7ab9 */ /* 0x000fc60000000800 */
[--C-:B------:R-:W-:Y:S01]  /*1ca0*/  FFMA R26, R26, UR11, -R8.reuse ;  /* 0x0000000b1a1a7c23 */ /* 0x100fe20008000808 */
[----:B------:R-:W-:Y:S02]  /*1cb0*/  ULDC UR11, c[0x0][0x604] ;  /* 0x00018100000b7ab9 */ /* 0x000fe40000000800 */
[--C-:B------:R-:W-:Y:S01]  /*1cc0*/  FFMA R27, R27, UR11, -R8.reuse ;  /* 0x0000000b1b1b7c23 */ /* 0x100fe20008000808 */
[----:B------:R-:W-:Y:S01]  /*1cd0*/  ULDC UR11, c[0x0][0x604] ;  /* 0x00018100000b7ab9 */ /* 0x000fe20000000800 */
[----:B------:R-:W-:Y:S01]  /*1ce0*/  FSETP.GEU.AND P6, PT, R26, -126, PT ;  /* 0xc2fc00001a00780b */ /* 0x000fe20003fce000 */
[--C-:B------:R-:W-:Y:S01]  /*1cf0*/  FFMA R30, R30, UR11, -R8.reuse ;  /* 0x0000000b1e1e7c23 */ /* 0x100fe20008000808 */
[----:B--2---:R-:W-:Y:S01]  /*1d00*/  FMNMX R7, R6, R7, !PT ;  /* 0x0000000706077209 */ /* 0x004fe20007800000 */
[----:B------:R-:W-:Y:S01]  /*1d10*/  ULDC UR11, c[0x0][0x604] ;  /* 0x00018100000b7ab9 */ /* 0x000fe20000000800 */
[----:B------:R-:W-:Y:S01]  /*1d20*/  FSETP.GEU.AND P5, PT, R27, -126, PT ;  /* 0xc2fc00001b00780b */ /* 0x000fe20003fae000 */
[----:B------:R-:W-:Y:S01]  /*1d30*/  FFMA R31, R31, UR11, -R8 ;  /* 0x0000000b1f1f7c23 */ /* 0x000fe20008000808 */
[----:B------:R-:W-:Y:S01]  /*1d40*/  FSETP.GEU.AND P3, PT, R30, -126, PT ;  /* 0xc2fc00001e00780b */ /* 0x000fe20003f6e000 */
[----:B------:R-:W1:Y:S01]  /*1d50*/  SHFL.BFLY PT, R6, R7, 0x2, 0x1f ;  /* 0x0c401f0007067f89 */ /* 0x000e6200000e0000 */
[----:B------:R-:W-:-:S02]  /*1d60*/  ULDC UR11, c[0x0][0x604] ;  /* 0x00018100000b7ab9 */ /* 0x000fc40000000800 */
[--C-:B------:R-:W-:Y:S01]  /*1d70*/  FFMA R34, R34, UR11, -R8.reuse ;  /* 0x0000000b22227c23 */ /* 0x100fe20008000808 */
[----:B------:R-:W-:Y:S01]  /*1d80*/  ULDC UR11, c[0x0][0x604] ;  /* 0x00018100000b7ab9 */ /* 0x000fe20000000800 */
[----:B------:R-:W-:Y:S01]  /*1d90*/  FSETP.GEU.AND P2, PT, R31, -126, PT ;  /* 0xc2fc00001f00780b */ /* 0x000fe20003f4e000 */
[--C-:B------:R-:W-:Y:S01]  /*1da0*/  FFMA R35, R35, UR11, -R8.reuse ;  /* 0x0000000b23237c23 */ /* 0x100fe20008000808 */
[----:B------:R-:W-:Y:S01]  /*1db0*/  ULDC UR11, c[0x0][0x604] ;  /* 0x00018100000b7ab9 */ /* 0x000fe20000000800 */
[----:B------:R-:W-:Y:S01]  /*1dc0*/  FSETP.GEU.AND P1, PT, R34, -126, PT ;  /* 0xc2fc00002200780b */ /* 0x000fe20003f2e000 */
[--C-:B------:R-:W-:Y:S01]  /*1dd0*/  FFMA R38, R38, UR11, -R8.reuse ;  /* 0x0000000b26267c23 */ /* 0x100fe20008000808 */
[----:B------:R-:W-:Y:S01]  /*1de0*/  @!P5 FMUL R27, R27, 0.5 ;  /* 0x3f0000001b1bd820 */ /* 0x000fe20000400000 */
[----:B------:R-:W-:Y:S01]  /*1df0*/  ULDC UR11, c[0x0][0x604] ;  /* 0x00018100000b7ab9 */ /* 0x000fe20000000800 */
[----:B------:R-:W-:Y:S01]  /*1e00*/  @!P3 FMUL R30, R30, 0.5 ;  /* 0x3f0000001e1eb820 */ /* 0x000fe20000400000 */
[--C-:B------:R-:W-:Y:S01]  /*1e10*/  FFMA R39, R39, UR11, -R8.reuse ;  /* 0x0000000b27277c23 */ /* 0x100fe20008000808 */
[----:B------:R-:W2:Y:S01]  /*1e20*/  MUFU.EX2 R10, R27 ;  /* 0x0000001b000a7308 */ /* 0x000ea20000000800 */
[----:B------:R-:W-:Y:S01]  /*1e30*/  ULDC UR11, c[0x0][0x604] ;  /* 0x00018100000b7ab9 */ /* 0x000fe20000000800 */
[----:B------:R-:W-:Y:S01]  /*1e40*/  @!P6 FMUL R26, R26, 0.5 ;  /* 0x3f0000001a1ae820 */ /* 0x000fe20000400000 */
[----:B------:R-:W-:Y:S01]  /*1e50*/  FFMA R42, R42, UR11, -R8 ;  /* 0x0000000b2a2a7c23 */ /* 0x000fe20008000808 */
[----:B------:R-:W-:Y:S01]  /*1e60*/  @!P2 FMUL R31, R31, 0.5 ;  /* 0x3f0000001f1fa820 */ /* 0x000fe20000400000 */
[----:B------:R-:W-:-:S02]  /*1e70*/  ULDC UR11, c[0x0][0x604] ;  /* 0x00018100000b7ab9 */ /* 0x000fc40000000800 */
[----:B------:R-:W-:Y:S01]  /*1e80*/  @!P1 FMUL R34, R34, 0.5 ;  /* 0x3f00000022229820 */ /* 0x000fe20000400000 */
[----:B------:R-:W3:Y:S01]  /*1e90*/  MUFU.EX2 R123, R30 ;  /* 0x0000001e007b7308 */ /* 0x000ee20000000800 */
[--C-:B------:R-:W-:Y:S01]  /*1ea0*/  FFMA R43, R43, UR11, -R8.reuse ;  /* 0x0000000b2b2b7c23 */ /* 0x100fe20008000808 */
[----:B-1----:R-:W-:Y:S01]  /*1eb0*/  FMNMX R6, R7, R6, !PT ;  /* 0x0000000607067209 */ /* 0x002fe20007800000 */
[----:B------:R-:W-:Y:S02]  /*1ec0*/  ULDC UR11, c[0x0][0x604] ;  /* 0x00018100000b7ab9 */ /* 0x000fe40000000800 */
[--C-:B------:R-:W-:Y:S01]  /*1ed0*/  FFMA R46, R46, UR11, -R8.reuse ;  /* 0x0000000b2e2e7c23 */ /* 0x100fe20008000808 */
[----:B------:R-:W-:Y:S01]  /*1ee0*/  FSETP.NEU.AND P4, PT, R6, -INF , PT ;  /* 0xff8000000600780b */ /* 0x000fe20003f8d000 */
[----:B------:R-:W-:Y:S01]  /*1ef0*/  ULDC UR11, c[0x0][0x604] ;  /* 0x00018100000b7ab9 */ /* 0x000fe20000000800 */
[----:B------:R-:W1:Y:S01]  /*1f00*/  MUFU.EX2 R121, R26 ;  /* 0x0000001a00797308 */ /* 0x000e620000000800 */
[----:B--2---:R-:W-:Y:S01]  /*1f10*/  @!P5 FMUL R10, R10, R10 ;  /* 0x0000000a0a0ad220 */ /* 0x004fe20000400000 */
[----:B------:R-:W-:Y:S01]  /*1f20*/  FSEL R7, R6, RZ, P4 ;  /* 0x000000ff06077208 */ /* 0x000fe20002000000 */
[--C-:B------:R-:W-:Y:S01]  /*1f30*/  FFMA R47, R47, UR11, -R8.reuse ;  /* 0x0000000b2f2f7c23 */ /* 0x100fe20008000808 */
[----:B------:R-:W-:Y:S01]  /*1f40*/  FSETP.GEU.AND P4, PT, R35, -126, PT ;  /* 0xc2fc00002300780b */ /* 0x000fe20003f8e000 */
[----:B------:R-:W-:Y:S01]  /*1f50*/  ULDC UR11, c[0x0][0x604] ;  /* 0x00018100000b7ab9 */ /* 0x000fe20000000800 */
[----:B------:R-:W-:Y:S01]  /*1f60*/  FSETP.GEU.AND P5, PT, R39, -126, PT ;  /* 0xc2fc00002700780b */ /* 0x000fe20003fae000 */
[----:B------:R-:W-:Y:S01]  /*1f70*/  FFMA R50, R50, UR11, -R8 ;  /* 0x0000000b32327c23 */ /* 0x000fe20008000808 */
[----:B------:R-:W2:Y:S01]  /*1f80*/  MUFU.EX2 R12, R31 ;  /* 0x0000001f000c7308 */ /* 0x000ea20000000800 */
[----:B---3--:R-:W-:Y:S01]  /*1f90*/  @!P3 FMUL R123, R123, R123 ;  /* 0x0000007b7b7bb220 */ /* 0x008fe20000400000 */
[----:B------:R-:W-:Y:S01]  /*1fa0*/  FSETP.GEU.AND P3, PT, R42, -126, PT ;  /* 0xc2fc00002a00780b */ /* 0x000fe20003f6e000 */
[----:B------:R-:W-:-:S02]  /*1fb0*/  ULDC UR11, c[0x0][0x604] ;  /* 0x00018100000b7ab9 */ /* 0x000fc40000000800 */
[--C-:B------:R-:W-:Y:S01]  /*1fc0*/  FFMA R51, R51, UR11, -R8.reuse ;  /* 0x0000000b33337c23 */ /* 0x100fe20008000808 */
[----:B------:R-:W-:Y:S02]  /*1fd0*/  ULDC UR11, c[0x0][0x604] ;  /* 0x00018100000b7ab9 */ /* 0x000fe40000000800 */
[----:B------:R-:W3:Y:S01]  /*1fe0*/  MUFU.EX2 R133, R34 ;  /* 0x0000002200857308 */ /* 0x000ee20000000800 */
[----:B------:R-:W-:Y:S01]  /*1ff0*/  @!P4 FMUL R35, R35, 0.5 ;  /* 0x3f0000002323c820 */ /* 0x000fe20000400000 */
[--C-:B------:R-:W-:Y:S01]  /*2000*/  FFMA R54, R54, UR11, -R8.reuse ;  /* 0x0000000b36367c23 */ /* 0x100fe20008000808 */
[----:B------:R-:W-:Y:S01]  /*2010*/  @!P5 FMUL R39, R39, 0.5 ;  /* 0x3f0000002727d820 */ /* 0x000fe20000400000 */
[----:B-1----:R-:W-:Y:S01]  /*2020*/  @!P6 FMUL R121, R121, R121 ;  /* 0x000000797979e220 */ /* 0x002fe20000400000 */
[----:B------:R-:W-:Y:S01]  /*2030*/  FSETP.GEU.AND P6, PT, R38, -126, PT ;  /* 0xc2fc00002600780b */ /* 0x000fe20003fce000 */
[----:B------:R-:W-:Y:S01]  /*2040*/  ULDC UR11, c[0x0][0x604] ;  /* 0x00018100000b7ab9 */ /* 0x000fe20000000800 */
[----:B------:R-:W-:Y:S01]  /*2050*/  @!P3 FMUL R42, R42, 0.5 ;  /* 0x3f0000002a2ab820 */ /* 0x000fe20000400000 */
[----:B------:R-:W1:Y:S01]  /*2060*/  MUFU.EX2 R14, R35 ;  /* 0x00000023000e7308 */ /* 0x000e620000000800 */
[----:B--2---:R-:W-:Y:S01]  /*2070*/  @!P2 FMUL R12, R12, R12 ;  /* 0x0000000c0c0ca220 */ /* 0x004fe20000400000 */
[----:B------:R-:W-:Y:S01]  /*2080*/  FSETP.GEU.AND P2, PT, R43, -126, PT ;  /* 0xc2fc00002b00780b */ /* 0x000fe20003f4e000 */
[----:B------:R-:W-:Y:S01]  /*2090*/  FFMA R8, R55, UR11, -R8 ;  /* 0x0000000b37087c23 */ /* 0x000fe20008000808 */
[----:B------:R-:W-:-:S02]  /*20a0*/  ULDC UR11, c[0x0][0x604] ;  /* 0x00018100000b7ab9 */ /* 0x000fc40000000800 */
[----:B------:R-:W-:Y:S01]  /*20b0*/  FMUL R7, R7, UR11 ;  /* 0x0000000b07077c20 */ /* 0x000fe20008400000 */
[----:B------:R-:W-:Y:S01]  /*20c0*/  ULDC UR11, c[0x0][0x604] ;  /* 0x00018100000b7ab9 */ /* 0x000fe20000000800 */
[----:B------:R-:W2:Y:S01]  /*20d0*/  MUFU.EX2 R16, R39 ;  /* 0x0000002700107308 */ /* 0x000ea20000000800 */
[----:B---3--:R-:W-:Y:S01]  /*20e0*/  @!P1 FMUL R133, R133, R133 ;  /* 0x0000008585859220 */ /* 0x008fe20000400000 */
[----:B------:R-:W-:Y:S01]  /*20f0*/  FSETP.GEU.AND P1, PT, R46, -126, PT ;  /* 0xc2fc00002e00780b */ /* 0x000fe20003f2e000 */
[----:B------:R-:W-:Y:S01]  /*2100*/  @!P6 FMUL R38, R38, 0.5 ;  /* 0x3f0000002626e820 */ /* 0x000fe20000400000 */
[--C-:B------:R-:W-:Y:S01]  /*2110*/  FFMA R24, R24, UR11, -R7.reuse ;  /* 0x0000000b18187c23 */ /* 0x100fe20008000807 */
[----:B------:R-:W-:Y:S01]  /*2120*/  ULDC UR11, c[0x0][0x604] ;  /* 0x00018100000b7ab9 */ /* 0x000fe20000000800 */
[--C-:B------:R-:W-:Y:S01]  /*2130*/  FFMA R52, R52, UR14, -R7.reuse ;  /* 0x0000000e34347c23 */ /* 0x100fe20008000807 */
[----:B------:R-:W-:Y:S01]  /*2140*/  @!P2 FMUL R43, R43, 0.5 ;  /* 0x3f0000002b2ba820 */ /* 0x000fe20000400000 */
[----:B------:R-:W3:Y:S01]  /*2150*/  MUFU.EX2 R42, R42 ;  /* 0x0000002a002a7308 */ /* 0x000ee20000000800 */
[----:B-1----:R-:W-:Y:S01]  /*2160*/  @!P4 FMUL R14, R14, R14 ;  /* 0x0000000e0e0ec220 */ /* 0x002fe20000400000 */
[----:B------:R-:W-:Y:S01]  /*2170*/  FSETP.GEU.AND P4, PT, R47, -126, PT ;  /* 0xc2fc00002f00780b */ /* 0x000fe20003f8e000 */
[----:B------:R-:W-:Y:S01]  /*2180*/  FFMA R25, R25, UR11, -R7 ;  /* 0x0000000b19197c23 */ /* 0x000fe20008000807 */
[----:B------:R-:W-:-:S02]  /*2190*/  ULDC UR11, c[0x0][0x604] ;  /* 0x00018100000b7ab9 */ /* 0x000fc40000000800 */
[--C-:B------:R-:W-:Y:S01]  /*21a0*/  FFMA R28, R28, UR11, -R7.reuse ;  /* 0x0000000b1c1c7c23 */ /* 0x100fe20008000807 */
[----:B------:R-:W-:Y:S01]  /*21b0*/  @!P1 FMUL R46, R46, 0.5 ;  /* 0x3f0000002e2e9820 */ /* 0x000fe20000400000 */
[----:B------:R-:W1:Y:S01]  /*21c0*/  MUFU.EX2 R135, R38 ;  /* 0x0000002600877308 */ /* 0x000e620000000800 */
[----:B--2---:R-:W-:Y:S01]  /*21d0*/  @!P5 FMUL R16, R16, R16 ;  /* 0x000000101010d220 */ /* 0x004fe20000400000 */
[----:B------:R-:W-:Y:S01]  /*21e0*/  FSETP.GEU.AND P5, PT, R51, -126, PT ;  /* 0xc2fc00003300780b */ /* 0x000fe20003fae000 */
[----:B------:R-:W-:Y:S02]  /*21f0*/  ULDC UR11, c[0x0][0x604] ;  /* 0x00018100000b7ab9 */ /* 0x000fe40000000800 */
[--C-:B------:R-:W-:Y:S01]  /*2200*/  FFMA R29, R29, UR11, -R7.reuse ;  /* 0x0000000b1d1d7c23 */ /* 0x100fe20008000807 */
[----:B------:R-:W-:Y:S01]  /*2210*/  ULDC UR11, c[0x0][0x604] ;  /* 0x00018100000b7ab9 */ /* 0x000fe20000000800 */
[----:B------:R-:W-:Y:S01]  /*2220*/  @!P4 FMUL R47, R47, 0.5 ;  /* 0x3f0000002f2fc820 */ /* 0x000fe20000400000 */
[----:B------:R-:W2:Y:S01]  /*2230*/  MUFU.EX2 R129, R43 ;  /* 0x0000002b00817308 */ /* 0x000ea20000000800 */
[----:B---3--:R-:W-:Y:S01]  /*2240*/  @!P3 FMUL R42, R42, R42 ;  /* 0x0000002a2a2ab220 */ /* 0x008fe20000400000 */
[----:B------:R-:W-:Y:S01]  /*2250*/  FSETP.GEU.AND P3, PT, R54, -126, PT ;  /* 0xc2fc00003600780b */ /* 0x000fe20003f6e000 */
[----:B------:R-:W-:Y:S01]  /*2260*/  FFMA R32, R32, UR11, -R7 ;  /* 0x0000000b20207c23 */ /* 0x000fe20008000807 */
[----:B------:R-:W-:-:S02]  /*2270*/  ULDC UR11, c[0x0][0x604] ;  /* 0x00018100000b7ab9 */ /* 0x000fc40000000800 */
[--C-:B------:R-:W-:Y:S01]  /*2280*/  FFMA R33, R33, UR11, -R7.reuse ;  /* 0x0000000b21217c23 */ /* 0x100fe20008000807 */
[----:B------:R-:W-:Y:S01]  /*2290*/  @!P5 FMUL R51, R51, 0.5 ;  /* 0x3f0000003333d820 */ /* 0x000fe20000400000 */
[----:B------:R-:W3:Y:S01]  /*22a0*/  MUFU.EX2 R131, R47 ;  /* 0x0000002f00837308 */ /* 0x000ee20000000800 */
[----:B-1----:R-:W-:Y:S01]  /*22b0*/  @!P6 FMUL R135, R135, R135 ;  /* 0x000000878787e220 */ /* 0x002fe20000400000 */
[----:B------:R-:W-:Y:S01]  /*22c0*/  FSETP.GEU.AND P6, PT, R50, -126, PT ;  /* 0xc2fc00003200780b */ /* 0x000fe20003fce000 */
[----:B------:R-:W-:Y:S02]  /*22d0*/  ULDC UR11, c[0x0][0x604] ;  /* 0x00018100000b7ab9 */ /* 0x000fe40000000800 */
[--C-:B------:R-:W-:Y:S01]  /*22e0*/  FFMA R36, R36, UR11, -R7.reuse ;  /* 0x0000000b24247c23 */ /* 0x100fe20008000807 */
[----:B------:R-:W-:Y:S01]  /*22f0*/  ULDC UR11, c[0x0][0x604] ;  /* 0x00018100000b7ab9 */ /* 0x000fe20000000800 */
[----:B------:R-:W-:Y:S01]  /*2300*/  @!P3 FMUL R54, R54, 0.5 ;  /* 0x3f0000003636b820 */ /* 0x000fe20000400000 */
[----:B------:R-:W1:Y:S01]  /*2310*/  MUFU.EX2 R125, R51 ;  /* 0x00000033007d7308 */ /* 0x000e620000000800 */
[----:B--2---:R-:W-:Y:S01]  /*2320*/  @!P2 FMUL R129, R129, R129 ;  /* 0x000000818181a220 */ /* 0x004fe20000400000 */
[----:B------:R-:W-:Y:S01]  /*2330*/  FSETP.GEU.AND P2, PT, R8, -126, PT ;  /* 0xc2fc00000800780b */ /* 0x000fe20003f4e000 */
[----:B------:R-:W-:Y:S01]  /*2340*/  FFMA R37, R37, UR11, -R7 ;  /* 0x0000000b25257c23 */ /* 0x000fe20008000807 */
[----:B------:R-:W-:Y:S01]  /*2350*/  ULDC UR11, c[0x0][0x604] ;  /* 0x00018100000b7ab9 */ /* 0x000fe20000000800 */
[----:B------:R-:W-:Y:S01]  /*2360*/  FADD R20, R10, R129 ;  /* 0x000000810a147221 */ /* 0x000fe20000000000 */
[--C-:B------:R-:W-:Y:S01]  /*2370*/  FFMA R40, R40, UR11, -R7.reuse ;  /* 0x0000000b28287c23 */ /* 0x100fe20008000807 */
[----:B------:R-:W-:Y:S01]  /*2380*/  @!P6 FMUL R50, R50, 0.5 ;  /* 0x3f0000003232e820 */ /* 0x000fe20000400000 */
[----:B------:R-:W2:Y:S01]  /*2390*/  MUFU.EX2 R46, R46 ;  /* 0x0000002e002e7308 */ /* 0x000ea20000000800 */
[----:B---3--:R-:W-:Y:S01]  /*23a0*/  @!P4 FMUL R131, R131, R131 ;  /* 0x000000838383c220 */ /* 0x008fe20000400000 */
[----:B------:R-:W-:Y:S01]  /*23b0*/  FSETP.GEU.AND P4, PT, R25, -126, PT ;  /* 0xc2fc00001900780b */ /* 0x000fe20003f8e000 */
[----:B------:R-:W-:Y:S01]  /*23c0*/  ULDC UR11, c[0x0][0x604] ;  /* 0x00018100000b7ab9 */ /* 0x000fe20000000800 */
[----:B------:R-:W-:Y:S01]  /*23d0*/  F2FP.F16.F32.PACK_AB R129, R129, R42 ;  /* 0x0000002a8181723e */ /* 0x000fe200000000ff */
[--C-:B------:R-:W-:Y:S01]  /*23e0*/  FFMA R41, R41, UR11, -R7.reuse ;  /* 0x0000000b29297c23 */ /* 0x100fe20008000807 */
[----:B------:R-:W-:Y:S01]  /*23f0*/  ULDC UR11, c[0x0][0x604] ;  /* 0x00018100000b7ab9 */ /* 0x000fe20000000800 */
[----:B------:R-:W-:Y:S01]  /*2400*/  @!P2 FMUL R8, R8, 0.5 ;  /* 0x3f0000000808a820 */ /* 0x000fe20000400000 */
[----:B------:R-:W3:Y:S01]  /*2410*/  MUFU.EX2 R18, R54 ;  /* 0x0000003600127308 */ /* 0x000ee20000000800 */
[----:B-1----:R-:W-:Y:S01]  /*2420*/  @!P5 FMUL R125, R125, R125 ;  /* 0x0000007d7d7dd220 */ /* 0x002fe20000400000 */
[----:B------:R-:W-:Y:S01]  /*2430*/  FSETP.GEU.AND P5, PT, R29, -126, PT ;  /* 0xc2fc00001d00780b */ /* 0x000fe20003fae000 */
[----:B------:R-:W-:Y:S01]  /*2440*/  FFMA R49, R49, UR11, -R7 ;  /* 0x0000000b31317c23 */ /* 0x000fe20008000807 */
[----:B------:R-:W-:Y:S01]  /*2450*/  ULDC UR11, c[0x0][0x604] ;  /* 0x00018100000b7ab9 */ /* 0x000fe20000000800 */
[----:B------:R-:W-:Y:S01]  /*2460*/  FADD R23, R14, R125 ;  /* 0x0000007d0e177221 */ /* 0x000fe20000000000 */
[----:B------:R-:W-:Y:S01]  /*2470*/  FFMA R44, R44, UR11, -R7 ;  /* 0x0000000b2c2c7c23 */ /* 0x000fe20008000807 */
[----:B------:R-:W-:Y:S01]  /*2480*/  @!P4 FMUL R25, R25, 0.5 ;  /* 0x3f0000001919c820 */ /* 0x000fe20000400000 */
[----:B------:R1:W4:Y:S01]  /*2490*/  MUFU.EX2 R127, R8 ;  /* 0x00000008007f7308 */ /* 0x0003220000000800 */
[----:B--2---:R-:W-:Y:S01]  /*24a0*/  @!P1 FMUL R46, R46, R46 ;  /* 0x0000002e2e2e9220 */ /* 0x004fe20000400000 */
[----:B------:R-:W-:Y:S01]  /*24b0*/  FSETP.GEU.AND P1, PT, R24, -126, PT ;  /* 0xc2fc00001800780b */ /* 0x000fe20003f2e000 */
[----:B------:R-:W-:Y:S01]  /*24c0*/  ULDC UR11, c[0x0][0x604] ;  /* 0x00018100000b7ab9 */ /* 0x000fe20000000800 */
[----:B------:R-:W-:Y:S01]  /*24d0*/  FADD R22, R12, R131 ;  /* 0x000000830c167221 */ /* 0x000fe20000000000 */
[--C-:B------:R-:W-:Y:S01]  /*24e0*/  FFMA R45, R45, UR11, -R7.reuse ;  /* 0x0000000b2d2d7c23 */ /* 0x100fe20008000807 */
[----:B------:R-:W-:Y:S01]  /*24f0*/  ULDC UR11, c[0x0][0x604] ;  /* 0x00018100000b7ab9 */ /* 0x000fe20000000800 */
[----:B------:R-:W-:Y:S01]  /*2500*/  @!P5 FMUL R29, R29, 0.5 ;  /* 0x3f0000001d1dd820 */ /* 0x000fe20000400000 */
[----:B------:R-:W2:Y:S01]  /*2510*/  MUFU.EX2 R25, R25 ;  /* 0x0000001900197308 */ /* 0x000ea20000000800 */
[----:B---3--:R-:W-:Y:S01]  /*2520*/  @!P3 FMUL R18, R18, R18 ;  /* 0x000000121212b220 */ /* 0x008fe20000400000 */
[----:B------:R-:W-:Y:S01]  /*2530*/  FSETP.GEU.AND P3, PT, R32, -126, PT ;  /* 0xc2fc00002000780b */ /* 0x000fe20003f6e000 */
[--C-:B------:R-:W-:Y:S01]  /*2540*/  FFMA R48, R48, UR11, -R7.reuse ;  /* 0x0000000b30307c23 */ /* 0x100fe20008000807 */
[----:B------:R-:W-:Y:S01]  /*2550*/  ULDC UR11, c[0x0][0x604] ;  /* 0x00018100000b7ab9 */ /* 0x000fe20000000800 */
[----:B-1----:R-:W-:Y:S01]  /*2560*/  FADD R8, R121, R42 ;  /* 0x0000002a79087221 */ /* 0x002fe20000000000 */
[----:B------:R-:W-:Y:S01]  /*2570*/  FFMA R7, R53, UR11, -R7 ;  /* 0x0000000b35077c23 */ /* 0x000fe20008000807 */
[----:B------:R-:W-:Y:S01]  /*2580*/  @!P1 FMUL R24, R24, 0.5 ;  /* 0x3f00000018189820 */ /* 0x000fe20000400000 */
[----:B------:R-:W1:Y:S01]  /*2590*/  MUFU.EX2 R50, R50 ;  /* 0x0000003200327308 */ /* 0x000e620000000800 */
[----:B----4-:R-:W-:Y:S01]  /*25a0*/  @!P2 FMUL R127, R127, R127 ;  /* 0x0000007f7f7fa220 */ /* 0x010fe20000400000 */
[----:B------:R-:W-:Y:S01]  /*25b0*/  FSETP.GEU.AND P2, PT, R33, -126, PT ;  /* 0xc2fc00002100780b */ /* 0x000fe20003f4e000 */
[----:B------:R-:W-:Y:S01]  /*25c0*/  FADD R21, R123, R46 ;  /* 0x0000002e7b157221 */ /* 0x000fe20000000000 */
[----:B------:R-:W-:Y:S01]  /*25d0*/  F2FP.F16.F32.PACK_AB R121, R10, R121 ;  /* 0x000000790a79723e */ /* 0x000fe200000000ff */
[----:B------:R-:W-:Y:S01]  /*25e0*/  FADD R27, R16, R127 ;  /* 0x0000007f101b7221 */ /* 0x000fe20000000000 */
[----:B------:R-:W-:Y:S01]  /*25f0*/  F2FP.F16.F32.PACK_AB R123, R12, R123 ;  /* 0x0000007b0c7b723e */ /* 0x000fe200000000ff */
[----:B------:R-:W-:Y:S01]  /*2600*/  @!P3 FMUL R32, R32, 0.5 ;  /* 0x3f0000002020b820 */ /* 0x000fe20000400000 */
[----:B------:R3:W4:Y:S01]  /*2610*/  MUFU.EX2 R120, R24 ;  /* 0x0000001800787308 */ /* 0x0007220000000800 */
[----:B--2---:R-:W-:Y:S01]  /*2620*/  @!P4 FMUL R25, R25, R25 ;  /* 0x000000191919c220 */ /* 0x004fe20000400000 */
[----:B------:R-:W-:Y:S01]  /*2630*/  FSETP.GEU.AND P4, PT, R37, -126, PT ;  /* 0xc2fc00002500780b */ /* 0x000fe20003f8e000 */
[----:B------:R-:W-:Y:S01]  /*2640*/  FADD R27, R22, R27 ;  /* 0x0000001b161b7221 */ /* 0x000fe20000000000 */
[----:B------:R-:W-:-:S03]  /*2650*/  F2FP.F16.F32.PACK_AB R131, R131, R46 ;  /* 0x0000002e8383723e */ /* 0x000fc600000000ff */
[----:B------:R-:W-:Y:S01]  /*2660*/  @!P2 FMUL R33, R33, 0.5 ;  /* 0x3f0000002121a820 */ /* 0x000fe20000400000 */
[----:B------:R-:W2:Y:S01]  /*2670*/  MUFU.EX2 R29, R29 ;  /* 0x0000001d001d7308 */ /* 0x000ea20000000800 */
[----:B-1----:R-:W-:Y:S01]  /*2680*/  @!P6 FMUL R50, R50, R50 ;  /* 0x000000323232e220 */ /* 0x002fe20000400000 */
[----:B------:R-:W-:Y:S01]  /*2690*/  FSETP.GEU.AND P6, PT, R28, -126, PT ;  /* 0xc2fc00001c00780b */ /* 0x000fe20003fce000 */
[----:B---3--:R-:W-:Y:S01]  /*26a0*/  FADD R24, R135, R18 ;  /* 0x0000001287187221 */ /* 0x008fe20000000000 */
[----:B------:R-:W-:Y:S01]  /*26b0*/  F2FP.F16.F32.PACK_AB R135, R16, R135 ;  /* 0x000000871087723e */ /* 0x000fe200000000ff */
[----:B------:R-:W-:Y:S01]  /*26c0*/  FADD R19, R133, R50 ;  /* 0x0000003285137221 */ /* 0x000fe20000000000 */
[----:B------:R-:W-:Y:S01]  /*26d0*/  F2FP.F16.F32.PACK_AB R133, R14, R133 ;  /* 0x000000850e85723e */ /* 0x000fe200000000ff */
[----:B------:R-:W-:Y:S01]  /*26e0*/  @!P4 FMUL R37, R37, 0.5 ;  /* 0x3f0000002525c820 */ /* 0x000fe20000400000 */
[----:B------:R-:W1:Y:S01]  /*26f0*/  MUFU.EX2 R132, R32 ;  /* 0x0000002000847308 */ /* 0x000e620000000800 */
[----:B----4-:R-:W-:Y:S01]  /*2700*/  @!P1 FMUL R120, R120, R120 ;  /* 0x0000007878789220 */ /* 0x010fe20000400000 */
[----:B------:R-:W-:Y:S01]  /*2710*/  FSETP.GEU.AND P1, PT, R36, -126, PT ;  /* 0xc2fc00002400780b */ /* 0x000fe20003f2e000 */
[----:B------:R-:W-:Y:S01]  /*2720*/  FADD R26, R8, R19 ;  /* 0x00000013081a7221 */ /* 0x000fe20000000000 */
[----:B------:R-:W-:Y:S01]  /*2730*/  FADD R31, R21, R24 ;  /* 0x00000018151f7221 */ /* 0x000fe20000000000 */
[----:B------:R-:W-:Y:S01]  /*2740*/  FADD R24, R20, R23 ;  /* 0x0000001714187221 */ /* 0x000fe20000000000 */
[----:B------:R-:W-:Y:S01]  /*2750*/  F2FP.F16.F32.PACK_AB R125, R125, R50 ;  /* 0x000000327d7d723e */ /* 0x000fe200000000ff */
[----:B------:R-:W-:Y:S01]  /*2760*/  @!P6 FMUL R28, R28, 0.5 ;  /* 0x3f0000001c1ce820 */ /* 0x000fe20000400000 */
[----:B------:R-:W3:Y:S01]  /*2770*/  MUFU.EX2 R33, R33 ;  /* 0x0000002100217308 */ /* 0x000ee20000000800 */
[----:B--2---:R-:W-:Y:S01]  /*2780*/  @!P5 FMUL R29, R29, R29 ;  /* 0x0000001d1d1dd220 */ /* 0x004fe20000400000 */
[----:B------:R-:W-:Y:S01]  /*2790*/  FSETP.GEU.AND P5, PT, R41, -126, PT ;  /* 0xc2fc00002900780b */ /* 0x000fe20003fae000 */
[----:B------:R-:W-:Y:S01]  /*27a0*/  FADD R26, R26, R31 ;  /* 0x0000001f1a1a7221 */ /* 0x000fe20000000000 */
[----:B------:R-:W-:-:S03]  /*27b0*/  FADD R27, R24, R27 ;  /* 0x0000001b181b7221 */ /* 0x000fc60000000000 */
[----:B------:R-:W-:Y:S01]  /*27c0*/  @!P1 FMUL R36, R36, 0.5 ;  /* 0x3f00000024249820 */ /* 0x000fe20000400000 */
[----:B------:R-:W2:Y:S01]  /*27d0*/  MUFU.EX2 R122, R28 ;  /* 0x0000001c007a7308 */ /* 0x000ea20000000800 */
[----:B-1----:R-:W-:Y:S01]  /*27e0*/  @!P3 FMUL R132, R132, R132 ;  /* 0x000000848484b220 */ /* 0x002fe20000400000 */
[----:B------:R-:W-:-:S05]  /*27f0*/  FSETP.GEU.AND P3, PT, R49, -126, PT ;  /* 0xc2fc00003100780b */ /* 0x000fca0003f6e000 */
[----:B------:R-:W-:Y:S01]  /*2800*/  @!P5 FMUL R41, R41, 0.5 ;  /* 0x3f0000002929d820 */ /* 0x000fe20000400000 */
[----:B------:R-:W1:Y:S01]  /*2810*/  MUFU.EX2 R134, R36 ;  /* 0x0000002400867308 */ /* 0x000e620000000800 */
[----:B---3--:R-:W-:Y:S01]  /*2820*/  @!P2 FMUL R33, R33, R33 ;  /* 0x000000212121a220 */ /* 0x008fe20000400000 */
[----:B------:R-:W-:-:S05]  /*2830*/  FSETP.GEU.AND P2, PT, R44, -126, PT ;  /* 0xc2fc00002c00780b */ /* 0x000fca0003f4e000 */
[----:B------:R-:W-:Y:S01]  /*2840*/  @!P3 FMUL R49, R49, 0.5 ;  /* 0x3f0000003131b820 */ /* 0x000fe20000400000 */
[----:B------:R-:W3:Y:S01]  /*2850*/  MUFU.EX2 R37, R37 ;  /* 0x0000002500257308 */ /* 0x000ee20000000800 */
[----:B--2---:R-:W-:Y:S01]  /*2860*/  @!P6 FMUL R122, R122, R122 ;  /* 0x0000007a7a7ae220 */ /* 0x004fe20000400000 */
[----:B------:R-:W-:-:S05]  /*2870*/  FSETP.GEU.AND P6, PT, R40, -126, PT ;  /* 0xc2fc00002800780b */ /* 0x000fca0003fce000 */
        /* <DEDUP_REMOVED lines=11> */
[----:B------:R-:W-:-:S03]  /*2930*/  FSETP.GEU.AND P5, PT, R52, -126, PT ;  /* 0xc2fc00003400780b */ /* 0x000fc60003fae000 */
[----:B------:R-:W-:Y:S02]  /*2940*/  FADD R8, R25, R128 ;  /* 0x0000008019087221 */ /* 0x000fe40000000000 */
[----:B------:R-:W-:Y:S01]  /*2950*/  @!P4 FMUL R48, R48, 0.5 ;  /* 0x3f0000003030c820 */ /* 0x000fe20000400000 */
[----:B------:R-:W2:Y:S01]  /*2960*/  MUFU.EX2 R13, R44 ;  /* 0x0000002c000d7308 */ /* 0x000ea20000000800 */
[----:B-1----:R-:W-:Y:S01]  /*2970*/  @!P3 FMUL R124, R124, R124 ;  /* 0x0000007c7c7cb220 */ /* 0x002fe20000400000 */
[----:B------:R-:W-:-:S03]  /*2980*/  FSETP.GEU.AND P3, PT, R7, -126, PT ;  /* 0xc2fc00000700780b */ /* 0x000fc60003f6e000 */
[----:B------:R-:W-:Y:S02]  /*2990*/  FADD R19, R33, R124 ;  /* 0x0000007c21137221 */ /* 0x000fe40000000000 */
[----:B------:R-:W-:Y:S01]  /*29a0*/  @!P5 FMUL R52, R52, 0.5 ;  /* 0x3f0000003434d820 */ /* 0x000fe20000400000 */
[----:B------:R-:W1:Y:S01]  /*29b0*/  MUFU.EX2 R130, R45 ;  /* 0x0000002d00827308 */ /* 0x000e620000000800 */
[----:B---3--:R-:W-:Y:S01]  /*29c0*/  @!P6 FMUL R11, R11, R11 ;  /* 0x0000000b0b0be220 */ /* 0x008fe20000400000 */
[----:B------:R-:W-:-:S04]  /*29d0*/  FADD R23, R8, R19 ;  /* 0x0000001308177221 */ /* 0x000fc80000000000 */
[----:B------:R-:W-:Y:S01]  /*29e0*/  F2FP.F16.F32.PACK_AB R128, R128, R11 ;  /* 0x0000000b8080723e */ /* 0x000fe200000000ff */
[----:B------:R-:W-:Y:S01]  /*29f0*/  @!P3 FMUL R7, R7, 0.5 ;  /* 0x3f0000000707b820 */ /* 0x000fe20000400000 */
[----:B------:R-:W3:Y:S01]  /*2a00*/  MUFU.EX2 R15, R48 ;  /* 0x00000030000f7308 */ /* 0x000ee20000000800 */
[----:B--2---:R-:W-:-:S04]  /*2a10*/  @!P2 FMUL R13, R13, R13 ;  /* 0x0000000d0d0da220 */ /* 0x004fc80000400000 */
[----:B------:R-:W-:Y:S01]  /*2a20*/  FADD R8, R122, R13 ;  /* 0x0000000d7a087221 */ /* 0x000fe20000000000 */
[----:B------:R-:W-:Y:S02]  /*2a30*/  F2FP.F16.F32.PACK_AB R122, R29, R122 ;  /* 0x0000007a1d7a723e */ /* 0x000fe400000000ff */
[----:B------:R-:W2:Y:S01]  /*2a40*/  MUFU.EX2 R17, R52 ;  /* 0x0000003400117308 */ /* 0x000ea20000000800 */
[----:B-1----:R-:W-:-:S04]  /*2a50*/  @!P1 FMUL R130, R130, R130 ;  /* 0x0000008282829220 */ /* 0x002fc80000400000 */
[----:B------:R-:W-:Y:S01]  /*2a60*/  FADD R19, R29, R130 ;  /* 0x000000821d137221 */ /* 0x000fe20000000000 */
[----:B------:R-:W-:Y:S02]  /*2a70*/  F2FP.F16.F32.PACK_AB R130, R130, R13 ;  /* 0x0000000d8282723e */ /* 0x000fe400000000ff */
[----:B------:R1:W4:Y:S01]  /*2a80*/  MUFU.EX2 R126, R7 ;  /* 0x00000007007e7308 */ /* 0x0003220000000800 */
[----:B---3--:R-:W-:-:S04]  /*2a90*/  @!P4 FMUL R15, R15, R15 ;  /* 0x0000000f0f0fc220 */ /* 0x008fc80000400000 */
[----:B------:R-:W-:Y:S01]  /*2aa0*/  FADD R20, R132, R15 ;  /* 0x0000000f84147221 */ /* 0x000fe20000000000 */
[----:B------:R-:W-:Y:S02]  /*2ab0*/  F2FP.F16.F32.PACK_AB R132, R33, R132 ;  /* 0x000000842184723e */ /* 0x000fe400000000ff */
[----:B------:R-:W-:Y:S01]  /*2ac0*/  F2FP.F16.F32.PACK_AB R124, R124, R15 ;  /* 0x0000000f7c7c723e */ /* 0x000fe200000000ff */
[----:B--2---:R-:W-:Y:S01]  /*2ad0*/  @!P5 FMUL R17, R17, R17 ;  /* 0x000000111111d220 */ /* 0x004fe20000400000 */
[----:B-1----:R-:W-:Y:S01]  /*2ae0*/  FADD R7, R120, R11 ;  /* 0x0000000b78077221 */ /* 0x002fe20000000000 */
[----:B------:R-:W-:Y:S02]  /*2af0*/  F2FP.F16.F32.PACK_AB R120, R25, R120 ;  /* 0x000000781978723e */ /* 0x000fe400000000ff */
[----:B------:R-:W-:Y:S01]  /*2b00*/  FADD R21, R134, R17 ;  /* 0x0000001186157221 */ /* 0x000fe20000000000 */
[----:B------:R-:W-:Y:S01]  /*2b10*/  FADD R7, R7, R20 ;  /* 0x0000001407077221 */ /* 0x000fe20000000000 */
[----:B------:R-:W-:Y:S01]  /*2b20*/  F2FP.F16.F32.PACK_AB R134, R37, R134 ;  /* 0x000000862586723e */ /* 0x000fe200000000ff */
[----:B----4-:R-:W-:Y:S01]  /*2b30*/  @!P3 FMUL R126, R126, R126 ;  /* 0x0000007e7e7eb220 */ /* 0x010fe20000400000 */
[----:B------:R-:W-:-:S03]  /*2b40*/  FADD R8, R8, R21 ;  /* 0x0000001508087221 */ /* 0x000fc60000000000 */
[----:B------:R-:W-:Y:S01]  /*2b50*/  FADD R22, R37, R126 ;  /* 0x0000007e25167221 */ /* 0x000fe20000000000 */
[----:B------:R-:W-:Y:S01]  /*2b60*/  FADD R8, R7, R8 ;  /* 0x0000000807087221 */ /* 0x000fe20000000000 */
[----:B------:R-:W-:Y:S01]  /*2b70*/  FADD R7, R26, R27 ;  /* 0x0000001b1a077221 */ /* 0x000fe20000000000 */
[----:B------:R-:W-:Y:S01]  /*2b80*/  F2FP.F16.F32.PACK_AB R126, R126, R17 ;  /* 0x000000117e7e723e */ /* 0x000fe200000000ff */
[----:B------:R-:W-:Y:S01]  /*2b90*/  FADD R22, R19, R22 ;  /* 0x0000001613167221 */ /* 0x000fe20000000000 */
[----:B------:R-:W-:-:S03]  /*2ba0*/  MOV R19, UR10 ;  /* 0x0000000a00137c02 */ /* 0x000fc60008000f00 */
[----:B------:R-:W-:Y:S01]  /*2bb0*/  FADD R23, R23, R22 ;  /* 0x0000001617177221 */ /* 0x000fe20000000000 */
[----:B------:R1:W-:Y:S03]  /*2bc0*/  SYNCS.ARRIVE.TRANS64.A1T0 RZ, [R19+UR7], RZ ;  /* 0x000000ff13ff79a7 */ /* 0x0003e60008100007 */
[----:B------:R-:W-:Y:S01]  /*2bd0*/  FADD R8, R8, R23 ;  /* 0x0000001708087221 */ /* 0x000fe20000000000 */
[----:B------:R-:W-:Y:S06]  /*2be0*/  @!P0 BRA `(.L_x_19) ;  /* 0x0000000000048947 */ /* 0x000fec0003800000 */
[----:B------:R-:W-:Y:S01]  /*2bf0*/  BPT.TRAP 0x1 ;  /* 0x000000040000795c */ /* 0x000fe20000300000 */
.L_x_19:
[----:B------:R-:W2:Y:S01]  /*2c00*/  SYNCS.PHASECHK.TRANS64.TRYWAIT P1, [UR36+0x2a008], R9 ;  /* 0x02a00809ff0075a7 */ /* 0x000ea20008020164 */
[----:B------:R-:W-:Y:S01]  /*2c10*/  ULOP3.LUT UR57, UR57, 0x2000000, URZ, 0xfc, !UPT ;  /* 0x0200000039397892 */ /* 0x000fe2000f8efc3f */
[----:B--2---:R-:W-:Y:S11]  /*2c20*/  @!P1 BRA `(.L_x_20) ;  /* 0x0000008000509947 */ /* 0x004ff60003800000 */
.L_x_112:
[----:B------:R-:W-:Y:S01]  /*2c30*/  UIADD3 UR10, UR57, 0x600, URZ ;  /* 0x00000600390a7890 */ /* 0x000fe2000fffe03f */
[----:B------:R-:W-:Y:S01]  /*2c40*/  WARPGROUP.ARRIVE ;  /* 0x00000000000079c5 */ /* 0x000fe20000000000 */
[----:B------:R-:W-:Y:S01]  /*2c50*/  UMOV UR11, 0x40000040 ;  /* 0x40000040000b7882 */ /* 0x000fe20000000000 */
[----:B------:R-:W-:-:S06]  /*2c60*/  F2FP.F16.F32.PACK_AB R127, R127, R18 ;  /* 0x000000127f7f723e */ /* 0x000fcc00000000ff */
[----:B------:R-:W-:Y:S01]  /*2c70*/  HGMMA.64x192x16.F32 R24, R120, gdesc[UR8].tnspB, RZ, !UPT, gsb0 ;  /* 0x42e0000878187df0 */ /* 0x000fe2000c0008ff */
[----:B------:R-:W-:Y:S01]  /*2c80*/  UIADD3 UR10, UR57, 0x680, URZ ;  /* 0x00000680390a7890 */ /* 0x000fe2000fffe03f */
[----:B------:R-:W-:Y:S01]  /*2c90*/  UMOV UR11, 0x40000040 ;  /* 0x40000040000b7882 */ /* 0x000fe20000000000 */
[----:B------:R-:W-:Y:S02]  /*2ca0*/  WARPGROUP.DEPBAR.LE gsb0, 0x0 ;  /* 0x00008000000079c5 */ /* 0x000fe40000010000 */
[----:B------:R-:W-:-:S15]  /*2cb0*/  WARPGROUP.ARRIVE ;  /* 0x00000000000079c5 */ /* 0x000fde0000000000 */
[----:B------:R-:W-:Y:S01]  /*2cc0*/  HGMMA.64x192x16.F32 R24, R132, gdesc[UR8].tnspB, R24, gsb0 ;  /* 0x42e0000884187df0 */ /* 0x000fe20008000818 */
        /* <DEDUP_REMOVED lines=9> */
[----:B------:R-:W-:Y:S03]  /*2d60*/  HGMMA.64x192x16.F32 R24, R124, gdesc[UR8].tnspB, R24, gsb0 ;  /* 0x42e000087c187df0 */ /* 0x000fe60008000818 */
[----:B------:R-:W-:Y:S02]  /*2d70*/  WARPGROUP.DEPBAR.LE gsb0, 0x0 ;  /* 0x00008000000079c5 */ /* 0x000fe40000010000 */
[----:B------:R-:W-:Y:S05]  /*2d80*/  @!P0 BRA `(.L_x_21) ;  /* 0x0000000000048947 */ /* 0x000fea0003800000 */
[----:B------:R-:W-:Y:S01]  /*2d90*/  BPT.TRAP 0x1 ;  /* 0x000000040000795c */ /* 0x000fe20000300000 */
.L_x_21:
[----:B------:R-:W-:Y:S01]  /*2da0*/  UISETP.GT.U32.AND UP0, UPT, UR6, 0x1, UPT ;  /* 0x000000010600788c */ /* 0x000fe2000bf04070 */
[----:B------:R-:W-:Y:S01]  /*2db0*/  MOV R12, RZ ;  /* 0x000000ff000c7202 */ /* 0x000fe20000000f00 */
[----:B------:R-:W-:-:S04]  /*2dc0*/  UIADD3 UR7, UR36, 0x2a028, URZ ;  /* 0x0002a02824077890 */ /* 0x000fc8000fffe03f */
[----:B------:R-:W-:Y:S01]  /*2dd0*/  PLOP3.LUT P1, PT, PT, PT, UP0, 0x80, 0x0 ;  /* 0x000000000000781c */ /* 0x000fe20003f2f008 */
[----:B------:R-:W-:-:S09]  /*2de0*/  UPRMT UR7, URZ, 0x654, UR7 ;  /* 0x000006543f077896 */ /* 0x000fd20008000007 */
[----:B------:R-:W-:Y:S03]  /*2df0*/  SYNCS.ARRIVE.TRANS64.RED.A1T0 RZ, [UR7], RZ ;  /* 0x000000ffffff79a7 */ /* 0x000fe60008100407 */
[----:B------:R-:W-:Y:S05]  /*2e00*/  @P1 BRA `(.L_x_22) ;  /* 0x0000000000041947 */ /* 0x000fea0003800000 */
[----:B------:R-:W-:Y:S01]  /*2e10*/  BPT.TRAP 0x1 ;  /* 0x000000040000795c */ /* 0x000fe20000300000 */
.L_x_22:
[C---:B------:R-:W-:Y:S01]  /*2e20*/  ISETP.GE.AND P2, PT, R4.reuse, 0x4, PT ;  /* 0x000000040400780c */ /* 0x040fe20003f46270 */
[----:B------:R-:W-:Y:S01]  /*2e30*/  UMOV UR59, 0x1 ;  /* 0x00000001003b7882 */ /* 0x000fe20000000000 */
[----:B------:R-:W-:Y:S01]  /*2e40*/  UMOV UR58, 0x2 ;  /* 0x00000002003a7882 */ /* 0x000fe20000000000 */
[----:B------:R-:W-:Y:S02]  /*2e50*/  IADD3 R5, R5, 0x40, RZ ;  /* 0x0000004005057810 */ /* 0x000fe40007ffe0ff */
[----:B--2---:R-:W-:-:S08]  /*2e60*/  IADD3 R9, R4, -0x2, RZ ;  /* 0xfffffffe04097810 */ /* 0x004fd00007ffe0ff */
[----:B------:R-:W-:Y:S05]  /*2e70*/  @!P2 BRA `(.L_x_23) ;  /* 0x0000001c00e4a947 */ /* 0x000fea0003800000 */
[----:B------:R-:W-:Y:S01]  /*2e80*/  IADD3 R10, R4, -0x3, RZ ;  /* 0xfffffffd040a7810 */ /* 0x000fe20007ffe0ff */
[----:B------:R-:W-:Y:S01]  /*2e90*/  UMOV UR58, 0x2 ;  /* 0x00000002003a7882 */ /* 0x000fe20000000000 */
[----:B------:R-:W-:Y:S01]  /*2ea0*/  MOV R13, R6 ;  /* 0x00000006000d7202 */ /* 0x000fe20000000f00 */
[----:B------:R-:W-:Y:S01]  /*2eb0*/  UMOV UR59, 0x1 ;  /* 0x00000001003b7882 */ /* 0x000fe20000000000 */
[----:B------:R-:W-:Y:S01]  /*2ec0*/  MOV R11, R3 ;  /* 0x00000003000b7202 */ /* 0x000fe20000000f00 */
[----:B------:R-:W-:Y:S01]  /*2ed0*/  ULDC UR60, c[0x0][0x604] ;  /* 0x00018100003c7ab9 */ /* 0x000fe20000000800 */
[----:B------:R-:W-:-:S07]  /*2ee0*/  MOV R12, RZ ;  /* 0x000000ff000c7202 */ /* 0x000fce0000000f00 */
.L_x_34:
[----:B------:R-:W-:Y:S02]  /*2ef0*/  PLOP3.LUT P3, PT, PT, PT, UP1, 0x80, 0x0 ;  /* 0x000000000000781c */ /* 0x000fe40003f6f018 */
[----:B------:R-:W-:-:S11]  /*2f00*/  MOV R9, R10 ;  /* 0x0000000a00097202 */ /* 0x000fd60000000f00 */
[----:B------:R-:W-:Y:S05]  /*2f10*/  @!P3 BRA `(.L_x_24) ;  /* 0x000000000004b947 */ /* 0x000fea0003800000 */
[----:B------:R-:W-:Y:S01]  /*2f20*/  BPT.TRAP 0x1 ;  /* 0x000000040000795c */ /* 0x000fe20000300000 */
.L_x_24:
[----:B------:R-:W-:Y:S01]  /*2f30*/  ULEA UR6, UR58, UR36, 0x3 ;  /* 0x000000243a067291 */ /* 0x000fe2000f8e183f */
[----:B------:R-:W-:-:S08]  /*2f40*/  SHF.L.U32 R3, R12, 0x1f, RZ ;  /* 0x0000001f0c037819 */ /* 0x000fd000000006ff */
[----:B------:R-:W2:Y:S02]  /*2f50*/  SYNCS.PHASECHK.TRANS64.TRYWAIT P2, [UR6+0x2a000], R3 ;  /* 0x02a00003ff0075a7 */ /* 0x000ea40008040146 */
[----:B--2---:R-:W-:Y:S05]  /*2f60*/  @!P2 BRA `(.L_x_25) ;  /* 0x0000007c0098a947 */ /* 0x004fea0003800000 */
.L_x_113:
[----:B------:R-:W-:Y:S01]  /*2f70*/  UIMAD UR6, UR58, 0x600, UR56 ;  /* 0x000006003a0678a4 */ /* 0x000fe2000f8e0238 */
[----:B------:R-:W-:Y:S01]  /*2f80*/  WARPGROUP.ARRIVE ;  /* 0x00000000000079c5 */ /* 0x000fe20000000000 */
[----:B------:R-:W-:Y:S01]  /*2f90*/  UMOV UR7, 0x40000040 ;  /* 0x4000004000077882 */ /* 0x000fe20000000000 */
[----:B------:R-:W-:Y:S01]  /*2fa0*/  UMOV UR11, 0x40000040 ;  /* 0x40000040000b7882 */ /* 0x000fe20000000000 */
[----:B------:R-:W-:Y:S02]  /*2fb0*/  UIADD3 UR10, UR6, 0x2, URZ ;  /* 0x00000002060a7890 */ /* 0x000fe4000fffe03f */
[----:B------:R-:W-:Y:S01]  /*2fc0*/  UIADD3 UR14, UR6, 0x4, URZ ;  /* 0x00000004060e7890 */ /* 0x000fe2000fffe03f */
[----:B------:R-:W-:Y:S02]  /*2fd0*/  UMOV UR15, 0x40000040 ;  /* 0x40000040000f7882 */ /* 0x000fe40000000000 */
[----:B------:R-:W-:Y:S01]  /*2fe0*/  HGMMA.64x64x16.F32 R120, gdesc[UR4], RZ, !UPT, gsb0 ;  /* 0x00e00000047879f0 */ /* 0x000fe2000c0008ff */
[----:B------:R-:W-:Y:S01]  /*2ff0*/  UIADD3 UR18, UR6, 0x6, URZ ;  /* 0x0000000606127890 */ /* 0x000fe2000fffe03f */
[----:B------:R-:W-:Y:S01]  /*3000*/  UMOV UR19, 0x40000040 ;  /* 0x4000004000137882 */ /* 0x000fe20000000000 */
        /* <DEDUP_REMOVED lines=16> */
[----:B------:R-:W-:-:S04]  /*3110*/  UIADD3 UR58, UR58, 0x1, URZ ;  /* 0x000000013a3a7890 */ /* 0x000fc8000fffe03f */
[----:B------:R-:W-:-:S04]  /*3120*/  UISETP.NE.AND UP0, UPT, UR58, 0x5, UPT ;  /* 0x000000053a00788c */ /* 0x000fc8000bf05270 */
[----:B------:R-:W-:Y:S02]  /*3130*/  USEL UR6, URZ, 0x1, UP0 ;  /* 0x000000013f067887 */ /* 0x000fe40008000000 */
[----:B------:R-:W-:-:S04]  /*3140*/  USEL UR58, UR58, URZ, UP0 ;  /* 0x0000003f3a3a7287 */ /* 0x000fc80008000000 */
[----:B--2---:R-:W-:Y:S01]  /*3150*/  LOP3.LUT R4, R12, UR6, RZ, 0x3c, !PT ;  /* 0x000000060c047c12 */ /* 0x004fe2000f8e3cff */
        /* <DEDUP_REMOVED lines=34> */
[----:B------:R-:W-:Y:S05]  /*3380*/  @!P3 BRA `(.L_x_26) ;  /* 0x000000000004b947 */ /* 0x000fea0003800000 */
[----:B------:R-:W-:Y:S01]  /*3390*/  BPT.TRAP 0x1 ;  /* 0x000000040000795c */ /* 0x000fe20000300000 */
.L_x_26:
[----:B------:R-:W-:Y:S01]  /*33a0*/  FMNMX R6, R120, R13, !PT ;  /* 0x0000000d78067209 */ /* 0x000fe20007800000 */
[----:B------:R-:W-:-:S03]  /*33b0*/  ULEA UR6, UR58, UR36, 0x3 ;  /* 0x000000243a067291 */ /* 0x000fc6000f8e183f */
[----:B------:R-:W-:-:S04]  /*33c0*/  FMNMX R3, R121, R6, !PT ;  /* 0x0000000679037209 */ /* 0x000fc80007800000 */
        /* <DEDUP_REMOVED lines=13> */
[----:B------:R-:W-:-:S05]  /*34a0*/  FMNMX R3, R149, R6, !PT ;  /* 0x0000000695037209 */ /* 0x000fca0007800000 */
[----:B------:R-:W2:Y:S02]  /*34b0*/  SHFL.BFLY PT, R6, R3, 0x1, 0x1f ;  /* 0x0c201f0003067f89 */ /* 0x000ea400000e0000 */
[----:B--2---:R-:W-:Y:S02]  /*34c0*/  FMNMX R10, R3, R6, !PT ;  /* 0x00000006030a7209 */ /* 0x004fe40007800000 */
[----:B------:R-:W-:-:S03]  /*34d0*/  FMNMX R6, R122, R11, !PT ;  /* 0x0000000b7a067209 */ /* 0x000fc60007800000 */
[----:B------:R-:W2:Y:S01]  /*34e0*/  SHFL.BFLY PT, R15, R10, 0x2, 0x1f ;  /* 0x0c401f000a0f7f89 */ /* 0x000ea200000e0000 */
[----:B------:R-:W-:-:S04]  /*34f0*/  FMNMX R17, R123, R6, !PT ;  /* 0x000000067b117209 */ /* 0x000fc80007800000 */
[----:B------:R-:W-:-:S04]  /*3500*/  FMNMX R6, R126, R17, !PT ;  /* 0x000000117e067209 */ /* 0x000fc80007800000 */
[----:B------:R-:W-:-:S04]  /*3510*/  FMNMX R17, R127, R6, !PT ;  /* 0x000000067f117209 */ /* 0x000fc80007800000 */
[----:B------:R-:W-:Y:S02]  /*3520*/  FMNMX R12, R130, R17, !PT ;  /* 0x00000011820c7209 */ /* 0x000fe40007800000 */
[----:B--2---:R-:W-:Y:S02]  /*3530*/  FMNMX R6, R10, R15, !PT ;  /* 0x0000000f0a067209 */ /* 0x004fe40007800000 */
[----:B------:R-:W-:Y:S02]  /*3540*/  FMNMX R15, R131, R12, !PT ;  /* 0x0000000c830f7209 */ /* 0x000fe40007800000 */
[----:B------:R-:W-:Y:S02]  /*3550*/  FSETP.NEU.AND P2, PT, R6, -INF , PT ;  /* 0xff8000000600780b */ /* 0x000fe40003f4d000 */
[----:B------:R-:W-:Y:S02]  /*3560*/  FMNMX R16, R134, R15, !PT ;  /* 0x0000000f86107209 */ /* 0x000fe40007800000 */
[----:B------:R-:W-:-:S02]  /*3570*/  FSEL R12, R6, RZ, P2 ;  /* 0x000000ff060c7208 */ /* 0x000fc40001000000 */
[----:B------:R-:W-:-:S03]  /*3580*/  FMNMX R3, R135, R16, !PT ;  /* 0x0000001087037209 */ /* 0x000fc60007800000 */
[----:B------:R-:W-:Y:S01]  /*3590*/  FMUL R14, R12, UR60 ;  /* 0x0000003c0c0e7c20 */ /* 0x000fe20008400000 */
[----:B------:R-:W-:Y:S01]  /*35a0*/  FMNMX R10, R138, R3, !PT ;  /* 0x000000038a0a7209 */ /* 0x000fe20007800000 */
[----:B------:R-:W-:Y:S02]  /*35b0*/  FADD R12, -R12, R13 ;  /* 0x0000000d0c0c7221 */ /* 0x000fe40000000100 */
[--C-:B------:R-:W-:Y:S01]  /*35c0*/  FFMA R120, R120, UR60, -R14.reuse ;  /* 0x0000003c78787c23 */ /* 0x100fe2000800080e */
[--C-:B------:R-:W-:Y:S01]  /*35d0*/  FFMA R15, R121, UR60, -R14.reuse ;  /* 0x0000003c790f7c23 */ /* 0x100fe2000800080e */
[----:B------:R-:W-:Y:S01]  /*35e0*/  FMNMX R3, R139, R10, !PT ;  /* 0x0000000a8b037209 */ /* 0x000fe20007800000 */
[--C-:B------:R-:W-:Y:S01]  /*35f0*/  FFMA R128, R128, UR60, -R14.reuse ;  /* 0x0000003c80807c23 */ /* 0x100fe2000800080e */
[--C-:B------:R-:W-:Y:S01]  /*3600*/  FFMA R17, R125, UR60, -R14.reuse ;  /* 0x0000003c7d117c23 */ /* 0x100fe2000800080e */
[----:B------:R-:W-:Y:S01]  /*3610*/  FSETP.GEU.AND P5, PT, R120, -126, PT ;  /* 0xc2fc00007800780b */ /* 0x000fe20003fae000 */
[--C-:B------:R-:W-:Y:S01]  /*3620*/  FFMA R129, R129, UR60, -R14.reuse ;  /* 0x0000003c81817c23 */ /* 0x100fe2000800080e */
[----:B------:R-:W-:Y:S01]  /*3630*/  FSETP.GEU.AND P3, PT, R15, -126, PT ;  /* 0xc2fc00000f00780b */ /* 0x000fe20003f6e000 */
[--C-:B------:R-:W-:Y:S01]  /*3640*/  FFMA R137, R137, UR60, -R14.reuse ;  /* 0x0000003c89897c23 */ /* 0x100fe2000800080e */
[----:B------:R-:W-:Y:S01]  /*3650*/  FMNMX R10, R142, R3, !PT ;  /* 0x000000038e0a7209 */ /* 0x000fe20007800000 */
        /* <DEDUP_REMOVED lines=8> */
[----:B------:R-:W-:Y:S01]  /*36e0*/  @!P5 FMUL R120, R120, 0.5 ;  /* 0x3f0000007878d820 */ /* 0x000fe20000400000 */
[----:B------:R-:W-:Y:S01]  /*36f0*/  FSETP.GEU.AND P2, PT, R10, -126, PT ;  /* 0xc2fc00000a00780b */ /* 0x000fe20003f4e000 */
[----:B------:R-:W-:Y:S01]  /*3700*/  @!P3 FMUL R15, R15, 0.5 ;  /* 0x3f0000000f0fb820 */ /* 0x000fe20000400000 */
[----:B------:R-:W-:Y:S01]  /*3710*/  FMNMX R3, R147, R16, !PT ;  /* 0x0000001093037209 */ /* 0x000fe20007800000 */
[--C-:B------:R-:W-:Y:S01]  /*3720*/  FFMA R141, R141, UR60, -R14.reuse ;  /* 0x0000003c8d8d7c23 */ /* 0x100fe2000800080e */
[--C-:B------:R-:W-:Y:S01]  /*3730*/  FFMA R144, R144, UR60, -R14.reuse ;  /* 0x0000003c90907c23 */ /* 0x100fe2000800080e */
[----:B------:R-:W2:Y:S01]  /*3740*/  MUFU.EX2 R120, R120 ;  /* 0x0000007800787308 */ /* 0x000ea20000000800 */
[----:B------:R-:W-:Y:S01]  /*3750*/  FMNMX R16, R150, R3, !PT ;  /* 0x0000000396107209 */ /* 0x000fe20007800000 */
[--C-:B------:R-:W-:Y:S01]  /*3760*/  FFMA R3, R132, UR60, -R14.reuse ;  /* 0x0000003c84037c23 */ /* 0x100fe2000800080e */
[----:B------:R-:W-:Y:S01]  /*3770*/  @!P6 FMUL R128, R128, 0.5 ;  /* 0x3f0000008080e820 */ /* 0x000fe20000400000 */
[----:B------:R-:W-:Y:S01]  /*3780*/  @!P4 FMUL R17, R17, 0.5 ;  /* 0x3f0000001111c820 */ /* 0x000fe20000400000 */
[----:B------:R-:W-:Y:S01]  /*3790*/  FMNMX R18, R151, R16, !PT ;  /* 0x0000001097127209 */ /* 0x000fe20007800000 */
[--C-:B------:R-:W-:Y:S01]  /*37a0*/  FFMA R145, R145, UR60, -R14.reuse ;  /* 0x0000003c91917c23 */ /* 0x100fe2000800080e */
[--C-:B------:R-:W-:Y:S01]  /*37b0*/  FFMA R148, R148, UR60, -R14.reuse ;  /* 0x0000003c94947c23 */ /* 0x100fe2000800080e */
[----:B------:R-:W3:Y:S01]  /*37c0*/  MUFU.EX2 R15, R15 ;  /* 0x0000000f000f7308 */ /* 0x000ee20000000800 */
[----:B------:R-:W-:Y:S01]  /*37d0*/  @!P2 FMUL R10, R10, 0.5 ;  /* 0x3f0000000a0aa820 */ /* 0x000fe20000400000 */
[----:B-1----:R-:W1:Y:S01]  /*37e0*/  SHFL.BFLY PT, R19, R18, 0x1, 0x1f ;  /* 0x0c201f0012137f89 */ /* 0x002e6200000e0000 */
[----:B------:R-:W-:Y:S01]  /*37f0*/  FFMA R14, R149, UR60, -R14 ;  /* 0x0000003c950e7c23 */ /* 0x000fe2000800080e */
[----:B------:R-:W-:-:S04]  /*3800*/  FMUL R12, R12, UR60 ;  /* 0x0000003c0c0c7c20 */ /* 0x000fc80008400000 */
[----:B------:R-:W4:Y:S01]  /*3810*/  MUFU.EX2 R132, R128 ;  /* 0x0000008000847308 */ /* 0x000f220000000800 */
[----:B--2---:R-:W-:Y:S01]  /*3820*/  @!P5 FMUL R120, R120, R120 ;  /* 0x000000787878d220 */ /* 0x004fe20000400000 */
[----:B------:R-:W-:-:S06]  /*3830*/  FSETP.GEU.AND P5, PT, R129, -126, PT ;  /* 0xc2fc00008100780b */ /* 0x000fcc0003fae000 */
[----:B------:R-:W2:Y:S01]  /*3840*/  MUFU.EX2 R10, R10 ;  /* 0x0000000a000a7308 */ /* 0x000ea20000000800 */
[----:B---3--:R-:W-:Y:S01]  /*3850*/  @!P3 FMUL R15, R15, R15 ;  /* 0x0000000f0f0fb220 */ /* 0x008fe20000400000 */
[----:B------:R-:W-:-:S05]  /*3860*/  FSETP.GEU.AND P3, PT, R3, -126, PT ;  /* 0xc2fc00000300780b */ /* 0x000fca0003f6e000 */
[----:B------:R-:W-:Y:S01]  /*3870*/  @!P5 FMUL R129, R129, 0.5 ;  /* 0x3f0000008181d820 */ /* 0x000fe20000400000 */
[----:B------:R-:W3:Y:S01]  /*3880*/  MUFU.EX2 R17, R17 ;  /* 0x0000001100117308 */ /* 0x000ee20000000800 */
[----:B----4-:R-:W-:Y:S01]  /*3890*/  @!P6 FMUL R132, R132, R132 ;  /* 0x000000848484e220 */ /* 0x010fe20000400000 */
[----:B------:R-:W-:Y:S02]  /*38a0*/  FSETP.GEU.AND P6, PT, R137, -126, PT ;  /* 0xc2fc00008900780b */ /* 0x000fe40003fce000 */
[----:B-1----:R-:W-:-:S03]  /*38b0*/  FMNMX R18, R18, R19, !PT ;  /* 0x0000001312127209 */ /* 0x002fc60007800000 */
[----:B------:R-:W-:Y:S01]  /*38c0*/  @!P3 FMUL R3, R3, 0.5 ;  /* 0x3f0000000303b820 */ /* 0x000fe20000400000 */
[----:B------:R-:W1:Y:S01]  /*38d0*/  MUFU.EX2 R129, R129 ;  /* 0x0000008100817308 */ /* 0x000e620000000800 */
[----:B--2---:R-:W-:Y:S01]  /*38e0*/  @!P2 FMUL R10, R10, R10 ;  /* 0x0000000a0a0aa220 */ /* 0x004fe20000400000 */
[----:B------:R-:W-:Y:S01]  /*38f0*/  FSETP.GEU.AND P2, PT, R133, -126, PT ;  /* 0xc2fc00008500780b */ /* 0x000fe20003f4e000 */
[----:B------:R-:W2:Y:S04]  /*3900*/  SHFL.BFLY PT, R121, R18, 0x2, 0x1f ;  /* 0x0c401f0012797f89 */ /* 0x000ea800000e0000 */
[----:B------:R-:W-:Y:S01]  /*3910*/  @!P6 FMUL R137, R137, 0.5 ;  /* 0x3f0000008989e820 */ /* 0x000fe20000400000 */
[----:B------:R-:W4:Y:S01]  /*3920*/  MUFU.EX2 R16, R3 ;  /* 0x0000000300107308 */ /* 0x000f220000000800 */
[----:B---3--:R-:W-:Y:S01]  /*3930*/  @!P4 FMUL R17, R17, R17 ;  /* 0x000000111111c220 */ /* 0x008fe20000400000 */
[----:B------:R-:W-:-:S05]  /*3940*/  FSETP.GEU.AND P4, PT, R136, -126, PT ;  /* 0xc2fc00008800780b */ /* 0x000fca0003f8e000 */
[----:B------:R-:W-:Y:S01]  /*3950*/  @!P2 FMUL R133, R133, 0.5 ;  /* 0x3f0000008585a820 */ /* 0x000fe20000400000 */
[----:B------:R-:W3:Y:S01]  /*3960*/  MUFU.EX2 R128, R137 ;  /* 0x0000008900807308 */ /* 0x000ee20000000800 */
[----:B-1----:R-:W-:Y:S01]  /*3970*/  @!P5 FMUL R129, R129, R129 ;  /* 0x000000818181d220 */ /* 0x002fe20000400000 */
[----:B------:R-:W-:-:S05]  /*3980*/  FSETP.GEU.AND P5, PT, R140, -126, PT ;  /* 0xc2fc00008c00780b */ /* 0x000fca0003fae000 */
[----:B------:R-:W-:Y:S01]  /*3990*/  @!P4 FMUL R136, R136, 0.5 ;  /* 0x3f0000008888c820 */ /* 0x000fe20000400000 */
[----:B------:R-:W1:Y:S01]  /*39a0*/  MUFU.EX2 R19, R133 ;  /* 0x0000008500137308 */ /* 0x000e620000000800 */
[----:B----4-:R-:W-:Y:S01]  /*39b0*/  @!P3 FMUL R16, R16, R16 ;  /* 0x000000101010b220 */ /* 0x010fe20000400000 */
[----:B------:R-:W-:Y:S02]  /*39c0*/  FSETP.GEU.AND P3, PT, R141, -126, PT ;  /* 0xc2fc00008d00780b */ /* 0x000fe40003f6e000 */
[----:B--2---:R-:W-:-:S03]  /*39d0*/  FMNMX R3, R18, R121, !PT ;  /* 0x0000007912037209 */ /* 0x004fc60007800000 */
[----:B------:R-:W-:Y:S01]  /*39e0*/  @!P5 FMUL R140, R140, 0.5 ;  /* 0x3f0000008c8cd820 */ /* 0x000fe20000400000 */
[----:B------:R-:W2:Y:S01]  /*39f0*/  MUFU.EX2 R21, R136 ;  /* 0x0000008800157308 */ /* 0x000ea20000000800 */
[----:B---3--:R-:W-:Y:S01]  /*3a00*/  @!P6 FMUL R128, R128, R128 ;  /* 0x000000808080e220 */ /* 0x008fe20000400000 */
[----:B------:R-:W-:-:S04]  /*3a10*/  FSETP.NEU.AND P6, PT, R3, -INF , PT ;  /* 0xff8000000300780b */ /* 0x000fc80003fcd000 */
[----:B------:R-:W-:Y:S01]  /*3a20*/  FSEL R20, R3, RZ, P6 ;  /* 0x000000ff03147208 */ /* 0x000fe20003000000 */
[----:B------:R-:W-:Y:S01]  /*3a30*/  @!P3 FMUL R141, R141, 0.5 ;  /* 0x3f0000008d8db820 */ /* 0x000fe20000400000 */
[----:B------:R3:W4:Y:S01]  /*3a40*/  MUFU.EX2 R23, R140 ;  /* 0x0000008c00177308 */ /* 0x0007220000000800 */
[----:B-1----:R-:W-:Y:S01]  /*3a50*/  @!P2 FMUL R19, R19, R19 ;  /* 0x000000131313a220 */ /* 0x002fe20000400000 */
[----:B------:R-:W-:Y:S01]  /*3a60*/  FSETP.GEU.AND P2, PT, R144, -126, PT ;  /* 0xc2fc00009000780b */ /* 0x000fe20003f4e000 */
[----:B------:R-:W-:Y:S01]  /*3a70*/  FMUL R22, R20, UR60 ;  /* 0x0000003c14167c20 */ /* 0x000fe20008400000 */
[----:B------:R-:W-:Y:S01]  /*3a80*/  FSETP.GEU.AND P6, PT, R148, -126, PT ;  /* 0xc2fc00009400780b */ /* 0x000fe20003fce000 */
[----:B------:R-:W-:Y:S01]  /*3a90*/  FADD R20, -R20, R11 ;  /* 0x0000000b14147221 */ /* 0x000fe20000000100 */
[----:B------:R-:W-:Y:S01]  /*3aa0*/  FADD R11, R15, R128 ;  /* 0x000000800f0b7221 */ /* 0x000fe20000000000 */
[--C-:B------:R-:W-:Y:S01]  /*3ab0*/  FFMA R122, R122, UR60, -R22.reuse ;  /* 0x0000003c7a7a7c23 */ /* 0x100fe20008000816 */
[----:B------:R-:W1:Y:S01]  /*3ac0*/  MUFU.EX2 R18, R141 ;  /* 0x0000008d00127308 */ /* 0x000e620000000800 */
[----:B--2---:R-:W-:Y:S01]  /*3ad0*/  @!P4 FMUL R21, R21, R21 ;  /* 0x000000151515c220 */ /* 0x004fe20000400000 */
[----:B------:R-:W-:Y:S01]  /*3ae0*/  FSETP.GEU.AND P4, PT, R145, -126, PT ;  /* 0xc2fc00009100780b */ /* 0x000fe20003f8e000 */
[--C-:B------:R-:W-:Y:S01]  /*3af0*/  FFMA R123, R123, UR60, -R22.reuse ;  /* 0x0000003c7b7b7c23 */ /* 0x100fe20008000816 */
[--C-:B------:R-:W-:Y:S01]  /*3b00*/  FFMA R126, R126, UR60, -R22.reuse ;  /* 0x0000003c7e7e7c23 */ /* 0x100fe20008000816 */
[--C-:B---3--:R-:W-:Y:S01]  /*3b10*/  FFMA R140, R130, UR60, -R22.reuse ;  /* 0x0000003c828c7c23 */ /* 0x108fe20008000816 */
[--C-:B------:R-:W-:Y:S01]  /*3b20*/  FFMA R131, R131, UR60, -R22.reuse ;  /* 0x0000003c83837c23 */ /* 0x100fe20008000816 */
[----:B------:R-:W-:Y:S01]  /*3b30*/  @!P2 FMUL R144, R144, 0.5 ;  /* 0x3f0000009090a820 */ /* 0x000fe20000400000 */
[--C-:B------:R-:W-:Y:S01]  /*3b40*/  FFMA R121, R127, UR60, -R22.reuse ;  /* 0x0000003c7f797c23 */ /* 0x100fe20008000816 */
[----:B----4-:R-:W-:Y:S01]  /*3b50*/  @!P5 FMUL R23, R23, R23 ;  /* 0x000000171717d220 */ /* 0x010fe20000400000 */
[----:B------:R-:W-:Y:S01]  /*3b60*/  FSETP.GEU.AND P5, PT, R14, -126, PT ;  /* 0xc2fc00000e00780b */ /* 0x000fe20003fae000 */
[----:B------:R-:W2:Y:S01]  /*3b70*/  MUFU.EX2 R125, R144 ;  /* 0x00000090007d7308 */ /* 0x000ea20000000800 */
[----:B------:R-:W-:Y:S01]  /*3b80*/  @!P6 FMUL R148, R148, 0.5 ;  /* 0x3f0000009494e820 */ /* 0x000fe20000400000 */
[--C-:B------:R-:W-:Y:S01]  /*3b90*/  FFMA R134, R134, UR60, -R22.reuse ;  /* 0x0000003c86867c23 */ /* 0x100fe20008000816 */
[--C-:B------:R-:W-:Y:S01]  /*3ba0*/  FFMA R139, R139, UR60, -R22.reuse ;  /* 0x0000003c8b8b7c23 */ /* 0x100fe20008000816 */
[----:B------:R-:W-:Y:S01]  /*3bb0*/  @!P4 FMUL R145, R145, 0.5 ;  /* 0x3f0000009191c820 */ /* 0x000fe20000400000 */
[--C-:B------:R-:W-:Y:S01]  /*3bc0*/  FFMA R143, R143, UR60, -R22.reuse ;  /* 0x0000003c8f8f7c23 */ /* 0x100fe20008000816 */
[----:B-1----:R-:W-:Y:S01]  /*3bd0*/  @!P3 FMUL R18, R18, R18 ;  /* 0x000000121212b220 */ /* 0x002fe20000400000 */
[----:B------:R-:W-:Y:S01]  /*3be0*/  FSETP.GEU.AND P3, PT, R122, -126, PT ;  /* 0xc2fc00007a00780b */ /* 0x000fe20003f6e000 */
[----:B------:R-:W1:Y:S01]  /*3bf0*/  MUFU.EX2 R124, R145 ;  /* 0x00000091007c7308 */ /* 0x000e620000000800 */
[--C-:B------:R-:W-:Y:S01]  /*3c00*/  FFMA R146, R146, UR60, -R22.reuse ;  /* 0x0000003c92927c23 */ /* 0x100fe20008000816 */
[--C-:B------:R-:W-:Y:S01]  /*3c10*/  FFMA R150, R150, UR60, -R22.reuse ;  /* 0x0000003c96967c23 */ /* 0x100fe20008000816 */
[--C-:B------:R-:W-:Y:S01]  /*3c20*/  FFMA R151, R151, UR60, -R22.reuse ;  /* 0x0000003c97977c23 */ /* 0x100fe20008000816 */
[----:B------:R-:W-:Y:S01]  /*3c30*/  @!P5 FMUL R14, R14, 0.5 ;  /* 0x3f0000000e0ed820 */ /* 0x000fe20000400000 */
[----:B------:R-:W-:Y:S01]  /*3c40*/  FFMA R147, R147, UR60, -R22 ;  /* 0x0000003c93937c23 */ /* 0x000fe20008000816 */
[----:B------:R-:W-:Y:S01]  /*3c50*/  FADD R13, R120, R21 ;  /* 0x00000015780d7221 */ /* 0x000fe20000000000 */
[----:B------:R-:W-:Y:S01]  /*3c60*/  F2FP.F16.F32.PACK_AB R120, R15, R120 ;  /* 0x000000780f78723e */ /* 0x000fe200000000ff */
[----:B------:R-:W3:Y:S01]  /*3c70*/  MUFU.EX2 R137, R148 ;  /* 0x0000009400897308 */ /* 0x000ee20000000800 */
[----:B--2---:R-:W-:Y:S01]  /*3c80*/  @!P2 FMUL R125, R125, R125 ;  /* 0x0000007d7d7da220 */ /* 0x004fe20000400000 */
[----:B------:R-:W-:-:S02]  /*3c90*/  FSETP.GEU.AND P2, PT, R123, -126, PT ;  /* 0xc2fc00007b00780b */ /* 0x000fc40003f4e000 */
[----:B------:R-:W-:Y:S01]  /*3ca0*/  @!P3 FMUL R122, R122, 0.5 ;  /* 0x3f0000007a7ab820 */ /* 0x000fe20000400000 */
[----:B------:R-:W-:-:S03]  /*3cb0*/  F2FP.F16.F32.PACK_AB R128, R128, R21 ;  /* 0x000000158080723e */ /* 0x000fc600000000ff */
[----:B------:R-:W2:Y:S01]  /*3cc0*/  MUFU.EX2 R14, R14 ;  /* 0x0000000e000e7308 */ /* 0x000ea20000000800 */
[----:B-1----:R-:W-:Y:S01]  /*3cd0*/  @!P4 FMUL R124, R124, R124 ;  /* 0x0000007c7c7cc220 */ /* 0x002fe20000400000 */
[----:B------:R-:W-:-:S05]  /*3ce0*/  FSETP.GEU.AND P4, PT, R126, -126, PT ;  /* 0xc2fc00007e00780b */ /* 0x000fca0003f8e000 */
[----:B------:R-:W-:Y:S01]  /*3cf0*/  @!P2 FMUL R123, R123, 0.5 ;  /* 0x3f0000007b7ba820 */ /* 0x000fe20000400000 */
[----:B------:R1:W4:Y:S01]  /*3d00*/  MUFU.EX2 R133, R122 ;  /* 0x0000007a00857308 */ /* 0x0003220000000800 */
[----:B---3--:R-:W-:Y:S01]  /*3d10*/  @!P6 FMUL R137, R137, R137 ;  /* 0x000000898989e220 */ /* 0x008fe20000400000 */
[----:B------:R-:W-:-:S05]  /*3d20*/  FSETP.GEU.AND P6, PT, R121, -126, PT ;  /* 0xc2fc00007900780b */ /* 0x000fca0003fce000 */
[----:B------:R-:W-:Y:S01]  /*3d30*/  @!P4 FMUL R126, R126, 0.5 ;  /* 0x3f0000007e7ec820 */ /* 0x000fe20000400000 */
[----:B------:R3:W5:Y:S01]  /*3d40*/  MUFU.EX2 R136, R123 ;  /* 0x0000007b00887308 */ /* 0x0007620000000800 */
[----:B--2---:R-:W-:Y:S01]  /*3d50*/  @!P5 FMUL R14, R14, R14 ;  /* 0x0000000e0e0ed220 */ /* 0x004fe20000400000 */
[----:B------:R-:W-:Y:S01]  /*3d60*/  FSETP.GEU.AND P5, PT, R140, -126, PT ;  /* 0xc2fc00008c00780b */ /* 0x000fe20003fae000 */
[----:B-1----:R-:W-:-:S04]  /*3d70*/  FFMA R122, R135, UR60, -R22 ;  /* 0x0000003c877a7c23 */ /* 0x002fc80008000816 */
[----:B------:R-:W-:Y:S01]  /*3d80*/  @!P6 FMUL R121, R121, 0.5 ;  /* 0x3f0000007979e820 */ /* 0x000fe20000400000 */
[----:B------:R-:W1:Y:S01]  /*3d90*/  MUFU.EX2 R127, R126 ;  /* 0x0000007e007f7308 */ /* 0x000e620000000800 */
[----:B----4-:R-:W-:Y:S01]  /*3da0*/  @!P3 FMUL R133, R133, R133 ;  /* 0x000000858585b220 */ /* 0x010fe20000400000 */
[----:B------:R-:W-:Y:S01]  /*3db0*/  FSETP.GEU.AND P3, PT, R131, -126, PT ;  /* 0xc2fc00008300780b */ /* 0x000fe20003f6e000 */
[----:B---3--:R-:W-:-:S04]  /*3dc0*/  FFMA R123, R142, UR60, -R22 ;  /* 0x0000003c8e7b7c23 */ /* 0x008fc80008000816 */
[----:B------:R-:W-:Y:S01]  /*3dd0*/  @!P5 FMUL R140, R140, 0.5 ;  /* 0x3f0000008c8cd820 */ /* 0x000fe20000400000 */
[----:B------:R2:W3:Y:S01]  /*3de0*/  MUFU.EX2 R130, R121 ;  /* 0x0000007900827308 */ /* 0x0004e20000000800 */
[----:B-----5:R-:W-:Y:S01]  /*3df0*/  @!P2 FMUL R136, R136, R136 ;  /* 0x000000888888a220 */ /* 0x020fe20000400000 */
[----:B------:R-:W-:-:S05]  /*3e00*/  FSETP.GEU.AND P2, PT, R134, -126, PT ;  /* 0xc2fc00008600780b */ /* 0x000fca0003f4e000 */
[----:B------:R-:W-:Y:S01]  /*3e10*/  @!P3 FMUL R131, R131, 0.5 ;  /* 0x3f0000008383b820 */ /* 0x000fe20000400000 */
[----:B------:R-:W4:Y:S01]  /*3e20*/  MUFU.EX2 R140, R140 ;  /* 0x0000008c008c7308 */ /* 0x000f220000000800 */
[----:B-1----:R-:W-:Y:S01]  /*3e30*/  @!P4 FMUL R127, R127, R127 ;  /* 0x0000007f7f7fc220 */ /* 0x002fe20000400000 */
[----:B------:R-:W-:Y:S01]  /*3e40*/  FSETP.GEU.AND P4, PT, R122, -126, PT ;  /* 0xc2fc00007a00780b */ /* 0x000fe20003f8e000 */
[----:B--2---:R-:W-:Y:S01]  /*3e50*/  FFMA R121, R138, UR60, -R22 ;  /* 0x0000003c8a797c23 */ /* 0x004fe20008000816 */
[----:B------:R-:W-:-:S03]  /*3e60*/  FADD R22, R17, R18 ;  /* 0x0000001211167221 */ /* 0x000fc60000000000 */
[----:B------:R-:W-:Y:S01]  /*3e70*/  @!P2 FMUL R134, R134, 0.5 ;  /* 0x3f0000008686a820 */ /* 0x000fe20000400000 */
[----:B------:R-:W1:Y:S01]  /*3e80*/  MUFU.EX2 R131, R131 ;  /* 0x0000008300837308 */ /* 0x000e620000000800 */
[----:B---3--:R-:W-:Y:S01]  /*3e90*/  @!P6 FMUL R130, R130, R130 ;  /* 0x000000828282e220 */ /* 0x008fe20000400000 */
[----:B------:R-:W-:-:S05]  /*3ea0*/  FSETP.GEU.AND P6, PT, R121, -126, PT ;  /* 0xc2fc00007900780b */ /* 0x000fca0003fce000 */
[----:B------:R-:W-:Y:S01]  /*3eb0*/  @!P4 FMUL R122, R122, 0.5 ;  /* 0x3f0000007a7ac820 */ /* 0x000fe20000400000 */
[----:B------:R2:W3:Y:S01]  /*3ec0*/  MUFU.EX2 R135, R134 ;  /* 0x0000008600877308 */ /* 0x0004e20000000800 */
[----:B----4-:R-:W-:Y:S01]  /*3ed0*/  @!P5 FMUL R140, R140, R140 ;  /* 0x0000008c8c8cd220 */ /* 0x010fe20000400000 */
[----:B------:R-:W-:-:S05]  /*3ee0*/  FSETP.GEU.AND P5, PT, R139, -126, PT ;  /* 0xc2fc00008b00780b */ /* 0x000fca0003fae000 */
[----:B------:R-:W-:Y:S01]  /*3ef0*/  @!P6 FMUL R121, R121, 0.5 ;  /* 0x3f0000007979e820 */ /* 0x000fe20000400000 */
[----:B------:R4:W5:Y:S01]  /*3f00*/  MUFU.EX2 R138, R122 ;  /* 0x0000007a008a7308 */ /* 0x0009620000000800 */
[----:B-1----:R-:W-:Y:S01]  /*3f10*/  @!P3 FMUL R131, R131, R131 ;  /* 0x000000838383b220 */ /* 0x002fe20000400000 */
[----:B------:R-:W-:Y:S01]  /*3f20*/  FSETP.GEU.AND P3, PT, R123, -126, PT ;  /* 0xc2fc00007b00780b */ /* 0x000fe20003f6e000 */
[----:B--2---:R-:W-:Y:S01]  /*3f30*/  FMUL R134, R20, UR60 ;  /* 0x0000003c14867c20 */ /* 0x004fe20008400000 */
[----:B------:R-:W-:Y:S01]  /*3f40*/  FADD R20, R129, R124 ;  /* 0x0000007c81147221 */ /* 0x000fe20000000000 */
[----:B------:R-:W-:Y:S02]  /*3f50*/  F2FP.F16.F32.PACK_AB R124, R124, R125 ;  /* 0x0000007d7c7c723e */ /* 0x000fe400000000ff */
[----:B------:R-:W-:Y:S01]  /*3f60*/  @!P5 FMUL R139, R139, 0.5 ;  /* 0x3f0000008b8bd820 */ /* 0x000fe20000400000 */
[----:B------:R1:W2:Y:S01]  /*3f70*/  MUFU.EX2 R142, R121 ;  /* 0x00000079008e7308 */ /* 0x0002a20000000800 */
[----:B---3--:R-:W-:Y:S01]  /*3f80*/  @!P2 FMUL R135, R135, R135 ;  /* 0x000000878787a220 */ /* 0x008fe20000400000 */
[----:B------:R-:W-:Y:S01]  /*3f90*/  FSETP.GEU.AND P2, PT, R143, -126, PT ;  /* 0xc2fc00008f00780b */ /* 0x000fe20003f4e000 */
[----:B------:R-:W-:Y:S01]  /*3fa0*/  FADD R126, R11, R20 ;  /* 0x000000140b7e7221 */ /* 0x000fe20000000000 */
[----:B----4-:R-:W-:Y:S01]  /*3fb0*/  FADD R122, R132, R125 ;  /* 0x0000007d847a7221 */ /* 0x010fe20000000000 */
[----:B------:R-:W-:Y:S01]  /*3fc0*/  FADD R20, R10, R23 ;  /* 0x000000170a147221 */ /* 0x000fe20000000000 */
[----:B------:R-:W-:Y:S01]  /*3fd0*/  F2FP.F16.F32.PACK_AB R132, R129, R132 ;  /* 0x000000848184723e */ /* 0x000fe200000000ff */
[----:B------:R-:W-:Y:S01]  /*3fe0*/  @!P3 FMUL R123, R123, 0.5 ;  /* 0x3f0000007b7bb820 */ /* 0x000fe20000400000 */
[----:B------:R-:W3:Y:S01]  /*3ff0*/  MUFU.EX2 R139, R139 ;  /* 0x0000008b008b7308 */ /* 0x000ee20000000800 */
[----:B-----5:R-:W-:Y:S01]  /*4000*/  @!P4 FMUL R138, R138, R138 ;  /* 0x0000008a8a8ac220 */ /* 0x020fe20000400000 */
[----:B------:R-:W-:Y:S01]  /*4010*/  FSETP.GEU.AND P4, PT, R146, -126, PT ;  /* 0xc2fc00009200780b */ /* 0x000fe20003f8e000 */
[----:B-1----:R-:W-:Y:S01]  /*4020*/  FADD R121, R16, R137 ;  /* 0x0000008910797221 */ /* 0x002fe20000000000 */
[----:B------:R-:W-:-:S03]  /*4030*/  FADD R13, R13, R122 ;  /* 0x0000007a0d0d7221 */ /* 0x000fc60000000000 */
[----:B------:R-:W-:Y:S01]  /*4040*/  @!P2 FMUL R143, R143, 0.5 ;  /* 0x3f0000008f8fa820 */ /* 0x000fe20000400000 */
[----:B------:R1:W4:Y:S01]  /*4050*/  MUFU.EX2 R144, R123 ;  /* 0x0000007b00907308 */ /* 0x0003220000000800 */
[----:B--2---:R-:W-:Y:S01]  /*4060*/  @!P6 FMUL R142, R142, R142 ;  /* 0x0000008e8e8ee220 */ /* 0x004fe20000400000 */
[----:B------:R-:W-:Y:S01]  /*4070*/  FSETP.GEU.AND P6, PT, R147, -126, PT ;  /* 0xc2fc00009300780b */ /* 0x000fe20003fce000 */
[----:B------:R-:W-:-:S04]  /*4080*/  FADD R20, R20, R121 ;  /* 0x0000007914147221 */ /* 0x000fc80000000000 */
[----:B------:R-:W-:Y:S01]  /*4090*/  @!P4 FMUL R146, R146, 0.5 ;  /* 0x3f0000009292c820 */ /* 0x000fe20000400000 */
[----:B------:R-:W2:Y:S01]  /*40a0*/  MUFU.EX2 R143, R143 ;  /* 0x0000008f008f7308 */ /* 0x000ea20000000800 */
[----:B---3--:R-:W-:Y:S01]  /*40b0*/  @!P5 FMUL R139, R139, R139 ;  /* 0x0000008b8b8bd220 */ /* 0x008fe20000400000 */
[----:B------:R-:W-:Y:S01]  /*40c0*/  FSETP.GEU.AND P5, PT, R150, -126, PT ;  /* 0xc2fc00009600780b */ /* 0x000fe20003fae000 */
[----:B-1----:R-:W-:Y:S01]  /*40d0*/  FADD R123, R19, R14 ;  /* 0x0000000e137b7221 */ /* 0x002fe20000000000 */
[----:B------:R-:W-:Y:S02]  /*40e0*/  FADD R13, R13, R20 ;  /* 0x000000140d0d7221 */ /* 0x000fe40000000000 */
[----:B------:R-:W-:Y:S01]  /*40f0*/  F2FP.F16.F32.PACK_AB R129, R139, R142 ;  /* 0x0000008e8b81723e */ /* 0x000fe200000000ff */
[----:B------:R-:W-:Y:S01]  /*4100*/  @!P6 FMUL R147, R147, 0.5 ;  /* 0x3f0000009393e820 */ /* 0x000fe20000400000 */
[----:B------:R-:W1:Y:S01]  /*4110*/  MUFU.EX2 R141, R146 ;  /* 0x00000092008d7308 */ /* 0x000e620000000800 */
[----:B----4-:R-:W-:Y:S01]  /*4120*/  @!P3 FMUL R144, R144, R144 ;  /* 0x000000909090b220 */ /* 0x010fe20000400000 */
[----:B------:R-:W-:Y:S01]  /*4130*/  FSETP.GEU.AND P3, PT, R151, -126, PT ;  /* 0xc2fc00009700780b */ /* 0x000fe20003f6e000 */
[----:B------:R-:W-:Y:S01]  /*4140*/  FADD R123, R22, R123 ;  /* 0x0000007b167b7221 */ /* 0x000fe20000000000 */
[----:B------:R-:W-:Y:S01]  /*4150*/  FADD R22, R136, R139 ;  /* 0x0000008b88167221 */ /* 0x000fe20000000000 */
[----:B------:R-:W-:-:S02]  /*4160*/  FADD R121, R127, R144 ;  /* 0x000000907f797221 */ /* 0x000fc40000000000 */
[----:B------:R-:W-:Y:S01]  /*4170*/  @!P5 FMUL R150, R150, 0.5 ;  /* 0x3f0000009696d820 */ /* 0x000fe20000400000 */
[----:B------:R-:W3:Y:S01]  /*4180*/  MUFU.EX2 R148, R147 ;  /* 0x0000009300947308 */ /* 0x000ee20000000800 */
[----:B--2---:R-:W-:Y:S01]  /*4190*/  @!P2 FMUL R143, R143, R143 ;  /* 0x0000008f8f8fa220 */ /* 0x004fe20000400000 */
[----:B------:R-:W-:Y:S01]  /*41a0*/  FSETP.GEU.AND P2, PT, R12, -126, PT ;  /* 0xc2fc00000c00780b */ /* 0x000fe20003f4e000 */
[----:B------:R-:W-:Y:S01]  /*41b0*/  FADD R126, R126, R123 ;  /* 0x0000007b7e7e7221 */ /* 0x000fe20000000000 */
[C---:B------:R-:W-:Y:S01]  /*41c0*/  F2FP.F16.F32.PACK_AB R123, R130.reuse, R127 ;  /* 0x0000007f827b723e */ /* 0x040fe200000000ff */
[----:B------:R-:W-:Y:S01]  /*41d0*/  FADD R122, R130, R143 ;  /* 0x0000008f827a7221 */ /* 0x000fe20000000000 */
[----:B------:R-:W-:Y:S01]  /*41e0*/  F2FP.F16.F32.PACK_AB R130, R18, R23 ;  /* 0x000000171282723e */ /* 0x000fe200000000ff */
[----:B------:R-:W-:Y:S01]  /*41f0*/  @!P3 FMUL R151, R151, 0.5 ;  /* 0x3f0000009797b820 */ /* 0x000fe20000400000 */
[----:B------:R-:W2:Y:S01]  /*4200*/  MUFU.EX2 R150, R150 ;  /* 0x0000009600967308 */ /* 0x000ea20000000800 */
[----:B-1----:R-:W-:Y:S01]  /*4210*/  @!P4 FMUL R141, R141, R141 ;  /* 0x0000008d8d8dc220 */ /* 0x002fe20000400000 */
[----:B------:R-:W-:Y:S01]  /*4220*/  FSETP.GEU.AND P4, PT, R134, -126, PT ;  /* 0xc2fc00008600780b */ /* 0x000fe20003f8e000 */
[----:B------:R-:W-:-:S02]  /*4230*/  FADD R126, R13, R126 ;  /* 0x0000007e0d7e7221 */ /* 0x000fc40000000000 */
[----:B------:R-:W-:Y:S02]  /*4240*/  FADD R145, R140, R141 ;  /* 0x0000008d8c917221 */ /* 0x000fe40000000000 */
[----:B------:R-:W-:Y:S01]  /*4250*/  @!P2 FMUL R12, R12, 0.5 ;  /* 0x3f0000000c0ca820 */ /* 0x000fe20000400000 */
[----:B------:R-:W1:Y:S01]  /*4260*/  MUFU.EX2 R151, R151 ;  /* 0x0000009700977308 */ /* 0x000e620000000800 */
[----:B---3--:R-:W-:-:S04]  /*4270*/  @!P6 FMUL R148, R148, R148 ;  /* 0x000000949494e220 */ /* 0x008fc80000400000 */
[----:B------:R-:W-:Y:S01]  /*4280*/  FADD R147, R131, R148 ;  /* 0x0000009483937221 */ /* 0x000fe20000000000 */
[----:B------:R-:W-:Y:S01]  /*4290*/  F2FP.F16.F32.PACK_AB R125, R148, R141 ;  /* 0x0000008d947d723e */ /* 0x000fe200000000ff */
[----:B------:R-:W-:Y:S01]  /*42a0*/  @!P4 FMUL R134, R134, 0.5 ;  /* 0x3f0000008686c820 */ /* 0x000fe20000400000 */
[----:B------:R3:W4:Y:S01]  /*42b0*/  MUFU.EX2 R11, R12 ;  /* 0x0000000c000b7308 */ /* 0x0007220000000800 */
[----:B--2---:R-:W-:Y:S01]  /*42c0*/  @!P5 FMUL R150, R150, R150 ;  /* 0x000000969696d220 */ /* 0x004fe20000400000 */
[----:B------:R-:W-:-:S03]  /*42d0*/  FADD R22, R22, R147 ;  /* 0x0000009316167221 */ /* 0x000fc60000000000 */
[----:B------:R-:W-:Y:S01]  /*42e0*/  FADD R146, R135, R150 ;  /* 0x0000009687927221 */ /* 0x000fe20000000000 */
[C---:B------:R-:W-:Y:S02]  /*42f0*/  F2FP.F16.F32.PACK_AB R135, R138.reuse, R135 ;  /* 0x000000878a87723e */ /* 0x040fe400000000ff */
[----:B------:R-:W2:Y:S01]  /*4300*/  MUFU.EX2 R134, R134 ;  /* 0x0000008600867308 */ /* 0x000ea20000000800 */
[----:B-1----:R-:W-:Y:S01]  /*4310*/  @!P3 FMUL R151, R151, R151 ;  /* 0x000000979797b220 */ /* 0x002fe20000400000 */
[----:B---3--:R-:W-:Y:S01]  /*4320*/  FADD R12, R133, R142 ;  /* 0x0000008e850c7221 */ /* 0x008fe20000000000 */
[----:B------:R-:W-:Y:S02]  /*4330*/  FADD R121, R121, R146 ;  /* 0x0000009279797221 */ /* 0x000fe40000000000 */
[----:B------:R-:W-:Y:S01]  /*4340*/  FADD R149, R138, R151 ;  /* 0x000000978a957221 */ /* 0x000fe20000000000 */
[----:B------:R-:W-:-:S03]  /*4350*/  FADD R12, R12, R145 ;  /* 0x000000910c0c7221 */ /* 0x000fc60000000000 */
[----:B------:R-:W-:Y:S01]  /*4360*/  FADD R149, R122, R149 ;  /* 0x000000957a957221 */ /* 0x000fe20000000000 */
[----:B------:R-:W-:Y:S01]  /*4370*/  FADD R12, R12, R121 ;  /* 0x000000790c0c7221 */ /* 0x000fe20000000000 */
[----:B----4-:R-:W-:Y:S01]  /*4380*/  @!P2 FMUL R11, R11, R11 ;  /* 0x0000000b0b0ba220 */ /* 0x010fe20000400000 */
[----:B------:R-:W-:Y:S01]  /*4390*/  F2FP.F16.F32.PACK_AB R121, R136, R133 ;  /* 0x000000858879723e */ /* 0x000fe200000000ff */
[----:B------:R-:W-:Y:S01]  /*43a0*/  FADD R149, R22, R149 ;  /* 0x0000009516957221 */ /* 0x000fe20000000000 */
[----:B------:R-:W-:Y:S01]  /*43b0*/  F2FP.F16.F32.PACK_AB R133, R131, R140 ;  /* 0x0000008c8385723e */ /* 0x000fe200000000ff */
[----:B------:R-:W-:Y:S01]  /*43c0*/  FFMA R8, R11, R8, R126 ;  /* 0x000000080b087223 */ /* 0x000fe2000000007e */
[-C--:B------:R-:W-:Y:S01]  /*43d0*/  FMUL R24, R24, R11.reuse ;  /* 0x0000000b18187220 */ /* 0x080fe20000400000 */
[----:B------:R-:W-:Y:S01]  /*43e0*/  FADD R149, R12, R149 ;  /* 0x000000950c957221 */ /* 0x000fe20000000000 */
[----:B------:R-:W-:Y:S01]  /*43f0*/  SHF.L.U32 R12, R4, 0x1f, RZ ;  /* 0x0000001f040c7819 */ /* 0x000fe200000006ff */
[----:B--2---:R-:W-:Y:S01]  /*4400*/  @!P4 FMUL R134, R134, R134 ;  /* 0x000000868686c220 */ /* 0x004fe20000400000 */
[-C--:B------:R-:W-:Y:S01]  /*4410*/  FMUL R25, R25, R11.reuse ;  /* 0x0000000b19197220 */ /* 0x080fe20000400000 */
[----:B------:R-:W-:Y:S01]  /*4420*/  FMUL R28, R28, R11 ;  /* 0x0000000b1c1c7220 */ /* 0x000fe20000400000 */
[----:B------:R1:W2:Y:S01]  /*4430*/  SYNCS.PHASECHK.TRANS64.TRYWAIT P2, [UR6+0x2a000], R12 ;  /* 0x02a0000cff0075a7 */ /* 0x0002a20008040146 */
[----:B------:R-:W-:Y:S01]  /*4440*/  FFMA R7, R134, R7, R149 ;  /* 0x0000000786077223 */ /* 0x000fe20000000095 */
[-C--:B------:R-:W-:Y:S01]  /*4450*/  FMUL R26, R26, R134.reuse ;  /* 0x000000861a1a7220 */ /* 0x080fe20000400000 */
        /* <DEDUP_REMOVED lines=46> */
[----:B------:R-:W-:Y:S01]  /*4740*/  FMUL R119, R119, R134 ;  /* 0x0000008677777220 */ /* 0x000fe20000400000 */
        /* <DEDUP_REMOVED lines=45> */
[----:B------:R-:W-:-:S02]  /*4a20*/  F2FP.F16.F32.PACK_AB R122, R17, R10 ;  /* 0x0000000a117a723e */ /* 0x000fc400000000ff */
[----:B------:R-:W-:Y:S02]  /*4a30*/  F2FP.F16.F32.PACK_AB R134, R19, R16 ;  /* 0x000000101386723e */ /* 0x000fe400000000ff */
[----:B------:R-:W-:Y:S02]  /*4a40*/  F2FP.F16.F32.PACK_AB R131, R143, R144 ;  /* 0x000000908f83723e */ /* 0x000fe400000000ff */
[----:B------:R-:W-:Y:S01]  /*4a50*/  F2FP.F16.F32.PACK_AB R126, R14, R137 ;  /* 0x000000890e7e723e */ /* 0x000fe200000000ff */
[----:B-12---:R-:W-:Y:S06]  /*4a60*/  @!P0 BRA `(.L_x_27) ;  /* 0x0000000000048947 */ /* 0x006fec0003800000 */
[----:B------:R-:W-:Y:S01]  /*4a70*/  BPT.TRAP 0x1 ;  /* 0x000000040000795c */ /* 0x000fe20000300000 */
.L_x_27:
[----:B------:R-:W-:Y:S05]  /*4a80*/  @P2 BRA `(.L_x_28) ;  /* 0x0000000000082947 */ /* 0x000fea0003800000 */
[----:B------:R-:W1:Y:S02]  /*4a90*/  SYNCS.PHASECHK.TRANS64.TRYWAIT P2, [UR6+0x2a000], R12 ;  /* 0x02a0000cff0075a7 */ /* 0x000e640008040146 */
[----:B-1----:R-:W-:Y:S05]  /*4aa0*/  @!P2 BRA `(.L_x_29) ;  /* 0x0000006000e0a947 */ /* 0x002fea0003800000 */
.L_x_28:
[----:B------:R-:W-:Y:S01]  /*4ab0*/  UIMAD UR6, UR58, 0x600, UR57 ;  /* 0x000006003a0678a4 */ /* 0x000fe2000f8e0239 */
[----:B------:R-:W-:Y:S01]  /*4ac0*/  WARPGROUP.ARRIVE ;  /* 0x00000000000079c5 */ /* 0x000fe20000000000 */
[----:B------:R-:W-:Y:S01]  /*4ad0*/  UMOV UR7, 0x40000040 ;  /* 0x4000004000077882 */ /* 0x000fe20000000000 */
[----:B------:R-:W-:Y:S01]  /*4ae0*/  UMOV UR11, 0x40000040 ;  /* 0x40000040000b7882 */ /* 0x000fe20000000000 */
[----:B------:R-:W-:Y:S01]  /*4af0*/  UIADD3 UR10, UR6, 0x80, URZ ;  /* 0x00000080060a7890 */ /* 0x000fe2000fffe03f */
[----:B------:R-:W-:-:S04]  /*4b00*/  F2FP.F16.F32.PACK_AB R127, R151, R150 ;  /* 0x00000096977f723e */ /* 0x000fc800000000ff */
[----:B------:R-:W-:Y:S01]  /*4b10*/  HGMMA.64x192x16.F32 R24, R120, gdesc[UR4].tnspB, R24, gsb0 ;  /* 0x42e0000478187df0 */ /* 0x000fe20008000818 */
[----:B------:R-:W-:Y:S02]  /*4b20*/  UMOV UR7, 0x40000040 ;  /* 0x4000004000077882 */ /* 0x000fe40000000000 */
[----:B------:R-:W-:Y:S02]  /*4b30*/  WARPGROUP.DEPBAR.LE gsb0, 0x0 ;  /* 0x00008000000079c5 */ /* 0x000fe40000010000 */
[----:B------:R-:W-:-:S15]  /*4b40*/  WARPGROUP.ARRIVE ;  /* 0x00000000000079c5 */ /* 0x000fde0000000000 */
[----:B------:R-:W-:Y:S01]  /*4b50*/  HGMMA.64x192x16.F32 R24, R132, gdesc[UR8].tnspB, R24, gsb0 ;  /* 0x42e0000884187df0 */ /* 0x000fe20008000818 */
[----:B------:R-:W-:Y:S01]  /*4b60*/  UIADD3 UR10, UR6, 0x100, URZ ;  /* 0x00000100060a7890 */ /* 0x000fe2000fffe03f */
[----:B------:R-:W-:Y:S01]  /*4b70*/  UMOV UR11, 0x40000040 ;  /* 0x40000040000b7882 */ /* 0x000fe20000000000 */
[----:B------:R-:W-:Y:S01]  /*4b80*/  UIADD3 UR6, UR6, 0x180, URZ ;  /* 0x0000018006067890 */ /* 0x000fe2000fffe03f */
[----:B------:R-:W-:Y:S02]  /*4b90*/  WARPGROUP.DEPBAR.LE gsb0, 0x0 ;  /* 0x00008000000079c5 */ /* 0x000fe40000010000 */
[----:B------:R-:W-:-:S14]  /*4ba0*/  WARPGROUP.ARRIVE ;  /* 0x00000000000079c5 */ /* 0x000fdc0000000000 */
[----:B------:R-:W-:Y:S03]  /*4bb0*/  HGMMA.64x192x16.F32 R24, R128, gdesc[UR8].tnspB, R24, gsb0 ;  /* 0x42e0000880187df0 */ /* 0x000fe60008000818 */
[----:B------:R-:W-:Y:S02]  /*4bc0*/  WARPGROUP.DEPBAR.LE gsb0, 0x0 ;  /* 0x00008000000079c5 */ /* 0x000fe40000010000 */
[----:B------:R-:W-:-:S15]  /*4bd0*/  WARPGROUP.ARRIVE ;  /* 0x00000000000079c5 */ /* 0x000fde0000000000 */
[----:B------:R-:W-:Y:S03]  /*4be0*/  HGMMA.64x192x16.F32 R24, R124, gdesc[UR4].tnspB, R24, gsb0 ;  /* 0x42e000047c187df0 */ /* 0x000fe60008000818 */
[----:B------:R-:W-:Y:S02]  /*4bf0*/  WARPGROUP.DEPBAR.LE gsb0, 0x0 ;  /* 0x00008000000079c5 */ /* 0x000fe40000010000 */
[----:B------:R-:W-:Y:S05]  /*4c00*/  @!P0 BRA `(.L_x_30) ;  /* 0x0000000000048947 */ /* 0x000fea0003800000 */
[----:B------:R-:W-:Y:S01]  /*4c10*/  BPT.TRAP 0x1 ;  /* 0x000000040000795c */ /* 0x000fe20000300000 */
.L_x_30:
[----:B------:R-:W-:-:S04]  /*4c20*/  ULEA UR6, UR59, UR36, 0x3 ;  /* 0x000000243b067291 */ /* 0x000fc8000f8e183f */
[----:B------:R-:W-:-:S04]  /*4c30*/  UIADD3 UR6, UR6, 0x2a028, URZ ;  /* 0x0002a02806067890 */ /* 0x000fc8000fffe03f */
[----:B------:R-:W-:-:S09]  /*4c40*/  UPRMT UR6, URZ, 0x654, UR6 ;  /* 0x000006543f067896 */ /* 0x000fd20008000006 */
[----:B------:R-:W-:Y:S01]  /*4c50*/  SYNCS.ARRIVE.TRANS64.RED.A1T0 RZ, [UR6], RZ ;  /* 0x000000ffffff79a7 */ /* 0x000fe20008100406 */
[----:B------:R-:W-:Y:S05]  /*4c60*/  @P1 BRA `(.L_x_31) ;  /* 0x0000000000041947 */ /* 0x000fea0003800000 */
[----:B------:R-:W-:Y:S01]  /*4c70*/  BPT.TRAP 0x1 ;  /* 0x000000040000795c */ /* 0x000fe20000300000 */
.L_x_31:
[----:B------:R-:W-:-:S04]  /*4c80*/  UIADD3 UR59, UR59, 0x1, URZ ;  /* 0x000000013b3b7890 */ /* 0x000fc8000fffe03f */
[----:B------:R-:W-:-:S04]  /*4c90*/  UISETP.NE.AND UP0, UPT, UR59, 0x5, UPT ;  /* 0x000000053b00788c */ /* 0x000fc8000bf05270 */
[----:B------:R-:W-:Y:S01]  /*4ca0*/  USEL UR59, UR59, URZ, UP0 ;  /* 0x0000003f3b3b7287 */ /* 0x000fe20008000000 */
[----:B------:R-:W-:Y:S11]  /*4cb0*/  @!P0 BRA `(.L_x_32) ;  /* 0x0000000000048947 */ /* 0x000ff60003800000 */
[----:B------:R-:W-:Y:S01]  /*4cc0*/  BPT.TRAP 0x1 ;  /* 0x000000040000795c */ /* 0x000fe20000300000 */
.L_x_32:
[----:B------:R-:W-:-:S04]  /*4cd0*/  ULEA UR6, UR59, UR36, 0x3 ;  /* 0x000000243b067291 */ /* 0x000fc8000f8e183f */
[----:B------:R-:W-:-:S04]  /*4ce0*/  UIADD3 UR6, UR6, 0x2a028, URZ ;  /* 0x0002a02806067890 */ /* 0x000fc8000fffe03f */
[----:B------:R-:W-:-:S09]  /*4cf0*/  UPRMT UR6, URZ, 0x654, UR6 ;  /* 0x000006543f067896 */ /* 0x000fd20008000006 */
[----:B------:R-:W-:Y:S01]  /*4d00*/  SYNCS.ARRIVE.TRANS64.RED.A1T0 RZ, [UR6], RZ ;  /* 0x000000ffffff79a7 */ /* 0x000fe20008100406 */
[----:B------:R-:W-:Y:S05]  /*4d10*/  @P1 BRA `(.L_x_33) ;  /* 0x0000000000041947 */ /* 0x000fea0003800000 */
[----:B------:R-:W-:Y:S01]  /*4d20*/  BPT.TRAP 0x1 ;  /* 0x000000040000795c */ /* 0x000fe20000300000 */
.L_x_33:
[----:B------:R-:W-:Y:S01]  /*4d30*/  UIADD3 UR58, UR58, 0x1, URZ ;  /* 0x000000013a3a7890 */ /* 0x000fe2000fffe03f */
[----:B------:R-:W-:Y:S01]  /*4d40*/  ISETP.GT.AND P2, PT, R9, 0x1, PT ;  /* 0x000000010900780c */ /* 0x000fe20003f44270 */
[----:B------:R-:W-:Y:S01]  /*4d50*/  UIADD3 UR59, UR59, 0x1, URZ ;  /* 0x000000013b3b7890 */ /* 0x000fe2000fffe03f */
[----:B------:R-:W-:Y:S01]  /*4d60*/  IADD3 R5, R5, 0x40, RZ ;  /* 0x0000004005057810 */ /* 0x000fe20007ffe0ff */
[----:B------:R-:W-:Y:S01]  /*4d70*/  UISETP.NE.AND UP2, UPT, UR58, 0x5, UPT ;  /* 0x000000053a00788c */ /* 0x000fe2000bf45270 */
[----:B------:R-:W-:Y:S01]  /*4d80*/  IADD3 R10, R9, -0x1, RZ ;  /* 0xffffffff090a7810 */ /* 0x000fe20007ffe0ff */
[----:B------:R-:W-:Y:S01]  /*4d90*/  UISETP.NE.AND UP0, UPT, UR59, 0x5, UPT ;  /* 0x000000053b00788c */ /* 0x000fe2000bf05270 */
[----:B------:R-:W-:Y:S01]  /*4da0*/  MOV R13, R6 ;  /* 0x00000006000d7202 */ /* 0x000fe20000000f00 */
[----:B------:R-:W-:Y:S01]  /*4db0*/  USEL UR6, URZ, 0x1, UP2 ;  /* 0x000000013f067887 */ /* 0x000fe20009000000 */
[----:B-1----:R-:W-:Y:S01]  /*4dc0*/  MOV R11, R3 ;  /* 0x00000003000b7202 */ /* 0x002fe20000000f00 */
[----:B------:R-:W-:-:S02]  /*4dd0*/  USEL UR59, UR59, URZ, UP0 ;  /* 0x0000003f3b3b7287 */ /* 0x000fc40008000000 */
[----:B------:R-:W-:Y:S02]  /*4de0*/  USEL UR58, UR58, URZ, UP2 ;  /* 0x0000003f3a3a7287 */ /* 0x000fe40009000000 */
[----:B------:R-:W-:Y:S01]  /*4df0*/  LOP3.LUT R12, R4, UR6, RZ, 0x3c, !PT ;  /* 0x00000006040c7c12 */ /* 0x000fe2000f8e3cff */
[----:B------:R-:W-:Y:S09]  /*4e00*/  @P2 BRA `(.L_x_34) ;  /* 0xffffffe000382947 */ /* 0x000ff2000383ffff */
.L_x_23:
[----:B------:R-:W-:-:S13]  /*4e10*/  ISETP.GE.AND P2, PT, R9, RZ, PT ;  /* 0x000000ff0900720c */ /* 0x000fda0003f46270 */
[----:B------:R-:W-:Y:S05]  /*4e20*/  @!P2 BRA `(.L_x_35) ;  /* 0x00000024000ca947 */ /* 0x000fea0003800000 */
[----:B------:R-:W-:Y:S01]  /*4e30*/  IADD3 R9, R9, 0x1, RZ ;  /* 0x0000000109097810 */ /* 0x000fe20007ffe0ff */
[----:B------:R-:W-:Y:S01]  /*4e40*/  ULDC UR60, c[0x0][0x604] ;  /* 0x00018100003c7ab9 */ /* 0x000fe20000000800 */
[----:B------:R-:W-:Y:S02]  /*4e50*/  MOV R10, R6 ;  /* 0x00000006000a7202 */ /* 0x000fe40000000f00 */
[----:B------:R-:W-:-:S07]  /*4e60*/  MOV R11, R3 ;  /* 0x00000003000b7202 */ /* 0x000fce0000000f00 */
.L_x_46:
[----:B------:R-:W-:Y:S05]  /*4e70*/  @!P0 BRA `(.L_x_36) ;  /* 0x0000000000048947 */ /* 0x000fea0003800000 */
[----:B------:R-:W-:Y:S01]  /*4e80*/  BPT.TRAP 0x1 ;  /* 0x000000040000795c */ /* 0x000fe20000300000 */
.L_x_36:
[----:B------:R-:W-:Y:S01]  /*4e90*/  ULEA UR6, UR58, UR36, 0x3 ;  /* 0x000000243a067291 */ /* 0x000fe2000f8e183f */
[----:B------:R-:W-:-:S08]  /*4ea0*/  SHF.L.U32 R3, R12, 0x1f, RZ ;  /* 0x0000001f0c037819 */ /* 0x000fd000000006ff */
[----:B------:R-:W2:Y:S02]  /*4eb0*/  SYNCS.PHASECHK.TRANS64.TRYWAIT P2, [UR6+0x2a000], R3 ;  /* 0x02a00003ff0075a7 */ /* 0x000ea40008040146 */
[----:B--2---:R-:W-:Y:S05]  /*4ec0*/  @!P2 BRA `(.L_x_37) ;  /* 0x0000005c00f0a947 */ /* 0x004fea0003800000 */
.L_x_114:
        /* <DEDUP_REMOVED lines=67> */
.L_x_38:
[C---:B------:R-:W-:Y:S01]  /*5300*/  IADD3 R13, R5.reuse, 0x1, RZ ;  /* 0x00000001050d7810 */ /* 0x040fe20007ffe0ff */
[----:B------:R-:W-:Y:S01]  /*5310*/  ULEA UR6, UR58, UR36, 0x3 ;  /* 0x000000243a067291 */ /* 0x000fe2000f8e183f */
[C---:B------:R-:W-:Y:S02]  /*5320*/  ISETP.GE.AND P2, PT, R0.reuse, R5, PT ;  /* 0x000000050000720c */ /* 0x040fe40003f46270 */
[C---:B------:R-:W-:Y:S02]  /*5330*/  IADD3 R15, R5.reuse, 0x8, RZ ;  /* 0x00000008050f7810 */ /* 0x040fe40007ffe0ff */
[----:B------:R-:W-:Y:S02]  /*5340*/  ISETP.GE.AND P3, PT, R0, R13, PT ;  /* 0x0000000d0000720c */ /* 0x000fe40003f66270 */
[----:B------:R-:W-:Y:S02]  /*5350*/  FSEL R3, R120, -INF , P2 ;  /* 0xff80000078037808 */ /* 0x000fe40001000000 */
[----:B------:R-:W-:-:S02]  /*5360*/  IADD3 R17, R5, 0x9, RZ ;  /* 0x0000000905117810 */ /* 0x000fc40007ffe0ff */
[C---:B------:R-:W-:Y:S02]  /*5370*/  ISETP.GE.AND P2, PT, R0.reuse, R15, PT ;  /* 0x0000000f0000720c */ /* 0x040fe40003f46270 */
[----:B------:R-:W-:Y:S02]  /*5380*/  FSEL R121, R121, -INF , P3 ;  /* 0xff80000079797808 */ /* 0x000fe40001800000 */
[----:B------:R-:W-:Y:S02]  /*5390*/  FMNMX R6, R3, R10, !PT ;  /* 0x0000000a03067209 */ /* 0x000fe40007800000 */
[----:B-1----:R-:W-:Y:S02]  /*53a0*/  IADD3 R19, R5, 0x10, RZ ;  /* 0x0000001005137810 */ /* 0x002fe40007ffe0ff */
[----:B------:R-:W-:Y:S02]  /*53b0*/  ISETP.GE.AND P3, PT, R0, R17, PT ;  /* 0x000000110000720c */ /* 0x000fe40003f66270 */
[----:B------:R-:W-:-:S02]  /*53c0*/  FSEL R124, R124, -INF , P2 ;  /* 0xff8000007c7c7808 */ /* 0x000fc40001000000 */
[----:B------:R-:W-:Y:S02]  /*53d0*/  FMNMX R23, R121, R6, !PT ;  /* 0x0000000679177209 */ /* 0x000fe40007800000 */
[----:B------:R-:W-:Y:S02]  /*53e0*/  IADD3 R21, R5, 0x11, RZ ;  /* 0x0000001105157810 */ /* 0x000fe40007ffe0ff */
[----:B------:R-:W-:Y:S02]  /*53f0*/  ISETP.GE.AND P2, PT, R0, R19, PT ;  /* 0x000000130000720c */ /* 0x000fe40003f46270 */
[----:B------:R-:W-:Y:S02]  /*5400*/  FSEL R125, R125, -INF , P3 ;  /* 0xff8000007d7d7808 */ /* 0x000fe40001800000 */
[----:B------:R-:W-:Y:S02]  /*5410*/  FMNMX R6, R124, R23, !PT ;  /* 0x000000177c067209 */ /* 0x000fe40007800000 */
[----:B------:R-:W-:-:S02]  /*5420*/  IADD3 R23, R5, 0x18, RZ ;  /* 0x0000001805177810 */ /* 0x000fc40007ffe0ff */
[----:B------:R-:W-:Y:S02]  /*5430*/  ISETP.GE.AND P3, PT, R0, R21, PT ;  /* 0x000000150000720c */ /* 0x000fe40003f66270 */
[----:B------:R-:W-:Y:S02]  /*5440*/  FSEL R128, R128, -INF , P2 ;  /* 0xff80000080807808 */ /* 0x000fe40001000000 */
[----:B------:R-:W-:Y:S02]  /*5450*/  FMNMX R155, R125, R6, !PT ;  /* 0x000000067d9b7209 */ /* 0x000fe40007800000 */
[----:B------:R-:W-:Y:S02]  /*5460*/  IADD3 R153, R5, 0x19, RZ ;  /* 0x0000001905997810 */ /* 0x000fe40007ffe0ff */
        /* <DEDUP_REMOVED lines=35> */
[----:B------:R-:W-:Y:S02]  /*56a0*/  ISETP.GE.AND P3, PT, R0, R169, PT ;  /* 0x000000a90000720c */ /* 0x000fe40003f66270 */
[----:B------:R-:W-:Y:S02]  /*56b0*/  FSEL R148, R148, -INF , P2 ;  /* 0xff80000094947808 */ /* 0x000fe40001000000 */
[----:B------:R-:W-:-:S02]  /*56c0*/  FMNMX R171, R145, R6, !PT ;  /* 0x0000000691ab7209 */ /* 0x000fc40007800000 */
[----:B------:R-:W-:Y:S02]  /*56d0*/  FSEL R149, R149, -INF , P3 ;  /* 0xff80000095957808 */ /* 0x000fe40001800000 */
[----:B------:R-:W-:Y:S02]  /*56e0*/  FMNMX R6, R148, R171, !PT ;  /* 0x000000ab94067209 */ /* 0x000fe40007800000 */
[C---:B------:R-:W-:Y:S02]  /*56f0*/  ISETP.GE.AND P2, PT, R2.reuse, R5, PT ;  /* 0x000000050200720c */ /* 0x040fe40003f46270 */
[----:B------:R-:W-:Y:S02]  /*5700*/  FMNMX R6, R149, R6, !PT ;  /* 0x0000000695067209 */ /* 0x000fe40007800000 */
[----:B------:R-:W-:Y:S02]  /*5710*/  ISETP.GE.AND P3, PT, R2, R13, PT ;  /* 0x0000000d0200720c */ /* 0x000fe40003f66270 */
[----:B------:R-:W-:Y:S01]  /*5720*/  FSEL R12, R122, -INF , P2 ;  /* 0xff8000007a0c7808 */ /* 0x000fe20001000000 */
[----:B------:R-:W1:Y:S01]  /*5730*/  SHFL.BFLY PT, R171, R6, 0x1, 0x1f ;  /* 0x0c201f0006ab7f89 */ /* 0x000e6200000e0000 */
[----:B------:R-:W-:-:S02]  /*5740*/  ISETP.GE.AND P2, PT, R2, R15, PT ;  /* 0x0000000f0200720c */ /* 0x000fc40003f46270 */
[----:B------:R-:W-:Y:S02]  /*5750*/  FSEL R123, R123, -INF , P3 ;  /* 0xff8000007b7b7808 */ /* 0x000fe40001800000 */
[----:B------:R-:W-:Y:S02]  /*5760*/  FMNMX R16, R12, R11, !PT ;  /* 0x0000000b0c107209 */ /* 0x000fe40007800000 */
[----:B------:R-:W-:Y:S02]  /*5770*/  ISETP.GE.AND P3, PT, R2, R17, PT ;  /* 0x000000110200720c */ /* 0x000fe40003f66270 */
[----:B------:R-:W-:Y:S02]  /*5780*/  FSEL R126, R126, -INF , P2 ;  /* 0xff8000007e7e7808 */ /* 0x000fe40001000000 */
[----:B------:R-:W-:Y:S02]  /*5790*/  FMNMX R13, R123, R16, !PT ;  /* 0x000000107b0d7209 */ /* 0x000fe40007800000 */
[----:B------:R-:W-:-:S02]  /*57a0*/  ISETP.GE.AND P2, PT, R2, R19, PT ;  /* 0x000000130200720c */ /* 0x000fc40003f46270 */
[----:B------:R-:W-:Y:S02]  /*57b0*/  FSEL R127, R127, -INF , P3 ;  /* 0xff8000007f7f7808 */ /* 0x000fe40001800000 */
[----:B------:R-:W-:Y:S02]  /*57c0*/  ISETP.GE.AND P4, PT, R2, R21, PT ;  /* 0x000000150200720c */ /* 0x000fe40003f86270 */
[----:B------:R-:W-:Y:S02]  /*57d0*/  FSEL R130, R130, -INF , P2 ;  /* 0xff80000082827808 */ /* 0x000fe40001000000 */
[----:B------:R-:W-:Y:S02]  /*57e0*/  ISETP.GE.AND P3, PT, R2, R23, PT ;  /* 0x000000170200720c */ /* 0x000fe40003f66270 */
[----:B------:R-:W-:Y:S02]  /*57f0*/  FSEL R131, R131, -INF , P4 ;  /* 0xff80000083837808 */ /* 0x000fe40002000000 */
[----:B-1----:R-:W-:-:S02]  /*5800*/  FMNMX R171, R6, R171, !PT ;  /* 0x000000ab06ab7209 */ /* 0x002fc40007800000 */
[----:B------:R-:W-:Y:S02]  /*5810*/  FMNMX R6, R126, R13, !PT ;  /* 0x0000000d7e067209 */ /* 0x000fe40007800000 */
[----:B------:R-:W-:Y:S01]  /*5820*/  ISETP.GE.AND P2, PT, R2, R153, PT ;  /* 0x000000990200720c */ /* 0x000fe20003f46270 */
[----:B------:R-:W1:Y:S01]  /*5830*/  SHFL.BFLY PT, R14, R171, 0x2, 0x1f ;  /* 0x0c401f00ab0e7f89 */ /* 0x000e6200000e0000 */
[----:B------:R-:W-:Y:S02]  /*5840*/  FMNMX R13, R127, R6, !PT ;  /* 0x000000067f0d7209 */ /* 0x000fe40007800000 */
[----:B------:R-:W-:Y:S02]  /*5850*/  FSEL R134, R134, -INF , P3 ;  /* 0xff80000086867808 */ /* 0x000fe40001800000 */
[----:B------:R-:W-:Y:S02]  /*5860*/  ISETP.GE.AND P4, PT, R2, R155, PT ;  /* 0x0000009b0200720c */ /* 0x000fe40003f86270 */
[----:B------:R-:W-:-:S02]  /*5870*/  FSEL R135, R135, -INF , P2 ;  /* 0xff80000087877808 */ /* 0x000fc40001000000 */
[----:B------:R-:W-:Y:S02]  /*5880*/  FSEL R138, R138, -INF , P4 ;  /* 0xff8000008a8a7808 */ /* 0x000fe40002000000 */
[C---:B------:R-:W-:Y:S02]  /*5890*/  ISETP.GE.AND P3, PT, R2.reuse, R157, PT ;  /* 0x0000009d0200720c */ /* 0x040fe40003f66270 */
[C---:B------:R-:W-:Y:S02]  /*58a0*/  ISETP.GE.AND P2, PT, R2.reuse, R161, PT ;  /* 0x000000a10200720c */ /* 0x040fe40003f46270 */
[----:B------:R-:W-:Y:S02]  /*58b0*/  FSEL R139, R139, -INF , P3 ;  /* 0xff8000008b8b7808 */ /* 0x000fe40001800000 */
[----:B------:R-:W-:Y:S02]  /*58c0*/  FSEL R143, R143, -INF , P2 ;  /* 0xff8000008f8f7808 */ /* 0x000fe40001000000 */
[----:B------:R-:W-:-:S02]  /*58d0*/  ISETP.GE.AND P3, PT, R2, R165, PT ;  /* 0x000000a50200720c */ /* 0x000fc40003f66270 */
[----:B------:R-:W-:Y:S02]  /*58e0*/  ISETP.GE.AND P4, PT, R2, R163, PT ;  /* 0x000000a30200720c */ /* 0x000fe40003f86270 */
[----:B------:R-:W-:Y:S02]  /*58f0*/  FSEL R147, R147, -INF , P3 ;  /* 0xff80000093937808 */ /* 0x000fe40001800000 */
[----:B-1----:R-:W-:Y:S02]  /*5900*/  FMNMX R6, R171, R14, !PT ;  /* 0x0000000eab067209 */ /* 0x002fe40007800000 */
[----:B------:R-:W-:Y:S02]  /*5910*/  FMNMX R14, R130, R13, !PT ;  /* 0x0000000d820e7209 */ /* 0x000fe40007800000 */
[----:B------:R-:W-:Y:S02]  /*5920*/  FSETP.NEU.AND P5, PT, R6, -INF , PT ;  /* 0xff8000000600780b */ /* 0x000fe40003fad000 */
[----:B------:R-:W-:-:S02]  /*5930*/  FMNMX R13, R131, R14, !PT ;  /* 0x0000000e830d7209 */ /* 0x000fc40007800000 */
[----:B------:R-:W-:Y:S02]  /*5940*/  FSEL R17, R6, RZ, P5 ;  /* 0x000000ff06117208 */ /* 0x000fe40002800000 */
[----:B------:R-:W-:Y:S02]  /*5950*/  FMNMX R16, R134, R13, !PT ;  /* 0x0000000d86107209 */ /* 0x000fe40007800000 */
[----:B------:R-:W-:Y:S01]  /*5960*/  ISETP.GE.AND P5, PT, R2, R159, PT ;  /* 0x0000009f0200720c */ /* 0x000fe20003fa6270 */
[----:B------:R-:W-:Y:S01]  /*5970*/  FMUL R14, R17, UR60 ;  /* 0x0000003c110e7c20 */ /* 0x000fe20008400000 */
[----:B------:R-:W-:Y:S01]  /*5980*/  FMNMX R13, R135, R16, !PT ;  /* 0x00000010870d7209 */ /* 0x000fe20007800000 */
[----:B------:R-:W-:Y:S01]  /*5990*/  FADD R17, -R17, R10 ;  /* 0x0000000a11117221 */ /* 0x000fe20000000100 */
[----:B------:R-:W-:Y:S01]  /*59a0*/  FSEL R142, R142, -INF , P5 ;  /* 0xff8000008e8e7808 */ /* 0x000fe20002800000 */
[--C-:B------:R-:W-:Y:S01]  /*59b0*/  FFMA R3, R3, UR60, -R14.reuse ;  /* 0x0000003c03037c23 */ /* 0x100fe2000800080e */
[----:B------:R-:W-:Y:S01]  /*59c0*/  FMNMX R16, R138, R13, !PT ;  /* 0x0000000d8a107209 */ /* 0x000fe20007800000 */
[--C-:B------:R-:W-:Y:S01]  /*59d0*/  FFMA R13, R121, UR60, -R14.reuse ;  /* 0x0000003c790d7c23 */ /* 0x100fe2000800080e */
[--C-:B------:R-:W-:Y:S01]  /*59e0*/  FFMA R122, R124, UR60, -R14.reuse ;  /* 0x0000003c7c7a7c23 */ /* 0x100fe2000800080e */
[----:B------:R-:W-:Y:S01]  /*59f0*/  FSEL R146, R146, -INF , P4 ;  /* 0xff80000092927808 */ /* 0x000fe20002000000 */
        /* <DEDUP_REMOVED lines=11> */
[C---:B------:R-:W-:Y:S01]  /*5ab0*/  ISETP.GE.AND P5, PT, R2.reuse, R167, PT ;  /* 0x000000a70200720c */ /* 0x040fe20003fa6270 */
[--C-:B------:R-:W-:Y:S01]  /*5ac0*/  FFMA R141, R141, UR60, -R14.reuse ;  /* 0x0000003c8d8d7c23 */ /* 0x100fe2000800080e */
[----:B------:R-:W-:Y:S01]  /*5ad0*/  FMNMX R15, R143, R16, !PT ;  /* 0x000000108f0f7209 */ /* 0x000fe20007800000 */
[----:B------:R-:W-:Y:S01]  /*5ae0*/  @!P6 FMUL R3, R3, 0.5 ;  /* 0x3f0000000303e820 */ /* 0x000fe20000400000 */
[----:B------:R-:W-:Y:S01]  /*5af0*/  ISETP.GE.AND P4, PT, R2, R169, PT ;  /* 0x000000a90200720c */ /* 0x000fe20003f86270 */
[----:B------:R-:W-:Y:S01]  /*5b00*/  @!P2 FMUL R13, R13, 0.5 ;  /* 0x3f0000000d0da820 */ /* 0x000fe20000400000 */
[----:B------:R-:W-:Y:S01]  /*5b10*/  FMNMX R16, R146, R15, !PT ;  /* 0x0000000f92107209 */ /* 0x000fe20007800000 */
[----:B------:R1:W2:Y:S01]  /*5b20*/  MUFU.EX2 R120, R3 ;  /* 0x0000000300787308 */ /* 0x0002a20000000800 */
[--C-:B------:R-:W-:Y:S01]  /*5b30*/  FFMA R15, R125, UR60, -R14.reuse ;  /* 0x0000003c7d0f7c23 */ /* 0x100fe2000800080e */
[----:B------:R-:W-:Y:S01]  /*5b40*/  FSEL R150, R150, -INF , P5 ;  /* 0xff80000096967808 */ /* 0x000fe20002800000 */
[----:B------:R-:W-:Y:S01]  /*5b50*/  @!P3 FMUL R122, R122, 0.5 ;  /* 0x3f0000007a7ab820 */ /* 0x000fe20000400000 */
[----:B------:R-:W-:Y:S01]  /*5b60*/  FMNMX R19, R147, R16, !PT ;  /* 0x0000001093137209 */ /* 0x000fe20007800000 */
[--C-:B------:R-:W-:Y:S01]  /*5b70*/  FFMA R144, R144, UR60, -R14.reuse ;  /* 0x0000003c90907c23 */ /* 0x100fe2000800080e */
[----:B------:R-:W-:Y:S01]  /*5b80*/  FSETP.GEU.AND P5, PT, R128, -126, PT ;  /* 0xc2fc00008000780b */ /* 0x000fe20003fae000 */
[--C-:B------:R-:W-:Y:S01]  /*5b90*/  FFMA R145, R145, UR60, -R14.reuse ;  /* 0x0000003c91917c23 */ /* 0x100fe2000800080e */
[----:B------:R-:W3:Y:S01]  /*5ba0*/  MUFU.EX2 R13, R13 ;  /* 0x0000000d000d7308 */ /* 0x000ee20000000800 */
[----:B------:R-:W-:Y:S01]  /*5bb0*/  FSEL R151, R151, -INF , P4 ;  /* 0xff80000097977808 */ /* 0x000fe20002000000 */
[--C-:B-1----:R-:W-:Y:S01]  /*5bc0*/  FFMA R3, R132, UR60, -R14.reuse ;  /* 0x0000003c84037c23 */ /* 0x102fe2000800080e */
[----:B------:R-:W-:Y:S01]  /*5bd0*/  FSETP.GEU.AND P4, PT, R15, -126, PT ;  /* 0xc2fc00000f00780b */ /* 0x000fe20003f8e000 */
[--C-:B------:R-:W-:Y:S01]  /*5be0*/  FFMA R148, R148, UR60, -R14.reuse ;  /* 0x0000003c94947c23 */ /* 0x100fe2000800080e */
[----:B------:R-:W-:Y:S01]  /*5bf0*/  FMNMX R16, R150, R19, !PT ;  /* 0x0000001396107209 */ /* 0x000fe20007800000 */
[----:B------:R-:W-:Y:S01]  /*5c00*/  FFMA R14, R149, UR60, -R14 ;  /* 0x0000003c950e7c23 */ /* 0x000fe2000800080e */
[----:B------:R-:W-:Y:S01]  /*5c10*/  FMUL R17, R17, UR60 ;  /* 0x0000003c11117c20 */ /* 0x000fe20008400000 */
[----:B------:R-:W1:Y:S01]  /*5c20*/  MUFU.EX2 R122, R122 ;  /* 0x0000007a007a7308 */ /* 0x000e620000000800 */
[----:B------:R-:W-:Y:S01]  /*5c30*/  FMNMX R18, R151, R16, !PT ;  /* 0x0000001097127209 */ /* 0x000fe20007800000 */
[----:B--2---:R-:W-:Y:S01]  /*5c40*/  @!P6 FMUL R120, R120, R120 ;  /* 0x000000787878e220 */ /* 0x004fe20000400000 */
[----:B------:R-:W-:Y:S01]  /*5c50*/  @!P5 FMUL R128, R128, 0.5 ;  /* 0x3f0000008080d820 */ /* 0x000fe20000400000 */
[----:B------:R-:W-:-:S02]  /*5c60*/  FSETP.GEU.AND P6, PT, R129, -126, PT ;  /* 0xc2fc00008100780b */ /* 0x000fc40003fce000 */
[----:B------:R-:W2:Y:S02]  /*5c70*/  SHFL.BFLY PT, R19, R18, 0x1, 0x1f ;  /* 0x0c201f0012137f89 */ /* 0x000ea400000e0000 */
[----:B------:R-:W-:Y:S01]  /*5c80*/  @!P4 FMUL R15, R15, 0.5 ;  /* 0x3f0000000f0fc820 */ /* 0x000fe20000400000 */
[----:B---3--:R-:W-:Y:S01]  /*5c90*/  @!P2 FMUL R13, R13, R13 ;  /* 0x0000000d0d0da220 */ /* 0x008fe20000400000 */
[----:B------:R-:W3:Y:S01]  /*5ca0*/  MUFU.EX2 R132, R128 ;  /* 0x0000008000847308 */ /* 0x000ee20000000800 */
[----:B------:R-:W-:Y:S01]  /*5cb0*/  FSETP.GEU.AND P2, PT, R3, -126, PT ;  /* 0xc2fc00000300780b */ /* 0x000fe20003f4e000 */
[----:B-1----:R-:W-:-:S06]  /*5cc0*/  @!P3 FMUL R122, R122, R122 ;  /* 0x0000007a7a7ab220 */ /* 0x002fcc0000400000 */
[----:B------:R-:W1:Y:S01]  /*5cd0*/  MUFU.EX2 R15, R15 ;  /* 0x0000000f000f7308 */ /* 0x000e620000000800 */
[----:B------:R-:W-:Y:S01]  /*5ce0*/  @!P6 FMUL R129, R129, 0.5 ;  /* 0x3f0000008181e820 */ /* 0x000fe20000400000 */
[----:B------:R-:W-:-:S04]  /*5cf0*/  FSETP.GEU.AND P3, PT, R133, -126, PT ;  /* 0xc2fc00008500780b */ /* 0x000fc80003f6e000 */
[----:B------:R-:W-:Y:S02]  /*5d00*/  @!P2 FMUL R3, R3, 0.5 ;  /* 0x3f0000000303a820 */ /* 0x000fe40000400000 */
[----:B------:R-:W4:Y:S01]  /*5d10*/  MUFU.EX2 R129, R129 ;  /* 0x0000008100817308 */ /* 0x000f220000000800 */
[----:B---3--:R-:W-:Y:S01]  /*5d20*/  @!P5 FMUL R132, R132, R132 ;  /* 0x000000848484d220 */ /* 0x008fe20000400000 */
[----:B------:R-:W-:Y:S02]  /*5d30*/  FSETP.GEU.AND P5, PT, R137, -126, PT ;  /* 0xc2fc00008900780b */ /* 0x000fe40003fae000 */
[----:B--2---:R-:W-:-:S03]  /*5d40*/  FMNMX R18, R18, R19, !PT ;  /* 0x0000001312127209 */ /* 0x004fc60007800000 */
[----:B------:R-:W-:Y:S01]  /*5d50*/  @!P3 FMUL R133, R133, 0.5 ;  /* 0x3f0000008585b820 */ /* 0x000fe20000400000 */
[----:B------:R-:W2:Y:S01]  /*5d60*/  MUFU.EX2 R16, R3 ;  /* 0x0000000300107308 */ /* 0x000ea20000000800 */
[----:B-1----:R-:W-:Y:S01]  /*5d70*/  @!P4 FMUL R15, R15, R15 ;  /* 0x0000000f0f0fc220 */ /* 0x002fe20000400000 */
[----:B------:R-:W-:Y:S01]  /*5d80*/  FSETP.GEU.AND P4, PT, R136, -126, PT ;  /* 0xc2fc00008800780b */ /* 0x000fe20003f8e000 */
[----:B------:R-:W1:Y:S04]  /*5d90*/  SHFL.BFLY PT, R23, R18, 0x2, 0x1f ;  /* 0x0c401f0012177f89 */ /* 0x000e6800000e0000 */
[----:B------:R-:W-:Y:S01]  /*5da0*/  @!P5 FMUL R137, R137, 0.5 ;  /* 0x3f0000008989d820 */ /* 0x000fe20000400000 */
[----:B------:R-:W3:Y:S01]  /*5db0*/  MUFU.EX2 R133, R133 ;  /* 0x0000008500857308 */ /* 0x000ee20000000800 */
[----:B----4-:R-:W-:Y:S01]  /*5dc0*/  @!P6 FMUL R129, R129, R129 ;  /* 0x000000818181e220 */ /* 0x010fe20000400000 */
[----:B------:R-:W-:-:S05]  /*5dd0*/  FSETP.GEU.AND P6, PT, R140, -126, PT ;  /* 0xc2fc00008c00780b */ /* 0x000fca0003fce000 */
[----:B------:R-:W-:Y:S01]  /*5de0*/  @!P4 FMUL R136, R136, 0.5 ;  /* 0x3f0000008888c820 */ /* 0x000fe20000400000 */
[----:B------:R-:W4:Y:S01]  /*5df0*/  MUFU.EX2 R128, R137 ;  /* 0x0000008900807308 */ /* 0x000f220000000800 */
[----:B--2---:R-:W-:Y:S01]  /*5e00*/  @!P2 FMUL R16, R16, R16 ;  /* 0x000000101010a220 */ /* 0x004fe20000400000 */
[----:B------:R-:W-:-:S05]  /*5e10*/  FSETP.GEU.AND P2, PT, R141, -126, PT ;  /* 0xc2fc00008d00780b */ /* 0x000fca0003f4e000 */
[----:B------:R-:W-:Y:S01]  /*5e20*/  @!P6 FMUL R140, R140, 0.5 ;  /* 0x3f0000008c8ce820 */ /* 0x000fe20000400000 */
[----:B------:R-:W2:Y:S01]  /*5e30*/  MUFU.EX2 R19, R136 ;  /* 0x0000008800137308 */ /* 0x000ea20000000800 */
[----:B---3--:R-:W-:Y:S01]  /*5e40*/  @!P3 FMUL R133, R133, R133 ;  /* 0x000000858585b220 */ /* 0x008fe20000400000 */
[----:B------:R-:W-:Y:S02]  /*5e50*/  FSETP.GEU.AND P3, PT, R144, -126, PT ;  /* 0xc2fc00009000780b */ /* 0x000fe40003f6e000 */
[----:B-1----:R-:W-:-:S03]  /*5e60*/  FMNMX R3, R18, R23, !PT ;  /* 0x0000001712037209 */ /* 0x002fc60007800000 */
[----:B------:R-:W-:Y:S01]  /*5e70*/  @!P2 FMUL R141, R141, 0.5 ;  /* 0x3f0000008d8da820 */ /* 0x000fe20000400000 */
[----:B------:R-:W1:Y:S01]  /*5e80*/  MUFU.EX2 R21, R140 ;  /* 0x0000008c00157308 */ /* 0x000e620000000800 */
[----:B----4-:R-:W-:Y:S01]  /*5e90*/  @!P5 FMUL R128, R128, R128 ;  /* 0x000000808080d220 */ /* 0x010fe20000400000 */
[----:B------:R-:W-:-:S03]  /*5ea0*/  FSETP.NEU.AND P5, PT, R3, -INF , PT ;  /* 0xff8000000300780b */ /* 0x000fc60003fad000 */
[----:B------:R-:W-:Y:S01]  /*5eb0*/  FADD R10, R13, R128 ;  /* 0x000000800d0a7221 */ /* 0x000fe20000000000 */
[----:B------:R-:W-:Y:S01]  /*5ec0*/  FSEL R20, R3, RZ, P5 ;  /* 0x000000ff03147208 */ /* 0x000fe20002800000 */
[----:B------:R-:W-:Y:S01]  /*5ed0*/  @!P3 FMUL R144, R144, 0.5 ;  /* 0x3f0000009090b820 */ /* 0x000fe20000400000 */
[----:B------:R-:W3:Y:S01]  /*5ee0*/  MUFU.EX2 R18, R141 ;  /* 0x0000008d00127308 */ /* 0x000ee20000000800 */
[----:B--2---:R-:W-:Y:S01]  /*5ef0*/  @!P4 FMUL R19, R19, R19 ;  /* 0x000000131313c220 */ /* 0x004fe20000400000 */
[----:B------:R-:W-:Y:S01]  /*5f00*/  FSETP.GEU.AND P4, PT, R145, -126, PT ;  /* 0xc2fc00009100780b */ /* 0x000fe20003f8e000 */
[----:B------:R-:W-:Y:S01]  /*5f10*/  FMUL R22, R20, UR60 ;  /* 0x0000003c14167c20 */ /* 0x000fe20008400000 */
[----:B------:R-:W-:Y:S01]  /*5f20*/  FSETP.GEU.AND P5, PT, R148, -126, PT ;  /* 0xc2fc00009400780b */ /* 0x000fe20003fae000 */
[----:B------:R-:W-:Y:S01]  /*5f30*/  FADD R20, -R20, R11 ;  /* 0x0000000b14147221 */ /* 0x000fe20000000100 */
[----:B------:R-:W-:Y:S01]  /*5f40*/  F2FP.F16.F32.PACK_AB R128, R128, R19 ;  /* 0x000000138080723e */ /* 0x000fe200000000ff */
[--C-:B------:R-:W-:Y:S01]  /*5f50*/  FFMA R12, R12, UR60, -R22.reuse ;  /* 0x0000003c0c0c7c23 */ /* 0x100fe20008000816 */
[----:B------:R-:W2:Y:S01]  /*5f60*/  MUFU.EX2 R23, R144 ;  /* 0x0000009000177308 */ /* 0x000ea20000000800 */
[----:B-1----:R-:W-:Y:S01]  /*5f70*/  @!P6 FMUL R21, R21, R21 ;  /* 0x000000151515e220 */ /* 0x002fe20000400000 */
[----:B------:R-:W-:Y:S01]  /*5f80*/  FSETP.GEU.AND P6, PT, R14, -126, PT ;  /* 0xc2fc00000e00780b */ /* 0x000fe20003fce000 */
[--C-:B------:R-:W-:Y:S01]  /*5f90*/  FFMA R123, R123, UR60, -R22.reuse ;  /* 0x0000003c7b7b7c23 */ /* 0x100fe20008000816 */
[--C-:B------:R-:W-:Y:S01]  /*5fa0*/  FFMA R121, R126, UR60, -R22.reuse ;  /* 0x0000003c7e797c23 */ /* 0x100fe20008000816 */
[--C-:B------:R-:W-:Y:S01]  /*5fb0*/  FFMA R130, R130, UR60, -R22.reuse ;  /* 0x0000003c82827c23 */ /* 0x100fe20008000816 */
[--C-:B------:R-:W-:Y:S01]  /*5fc0*/  FFMA R131, R131, UR60, -R22.reuse ;  /* 0x0000003c83837c23 */ /* 0x100fe20008000816 */
[----:B------:R-:W-:Y:S01]  /*5fd0*/  @!P4 FMUL R145, R145, 0.5 ;  /* 0x3f0000009191c820 */ /* 0x000fe20000400000 */
[--C-:B------:R-:W-:Y:S01]  /*5fe0*/  FFMA R136, R127, UR60, -R22.reuse ;  /* 0x0000003c7f887c23 */ /* 0x100fe20008000816 */
[----:B---3--:R-:W-:Y:S01]  /*5ff0*/  @!P2 FMUL R18, R18, R18 ;  /* 0x000000121212a220 */ /* 0x008fe20000400000 */
[----:B------:R-:W-:Y:S01]  /*6000*/  FSETP.GEU.AND P2, PT, R12, -126, PT ;  /* 0xc2fc00000c00780b */ /* 0x000fe20003f4e000 */
[----:B------:R-:W1:Y:S01]  /*6010*/  MUFU.EX2 R124, R145 ;  /* 0x00000091007c7308 */ /* 0x000e620000000800 */
[----:B------:R-:W-:Y:S01]  /*6020*/  @!P5 FMUL R148, R148, 0.5 ;  /* 0x3f0000009494d820 */ /* 0x000fe20000400000 */
[--C-:B------:R-:W-:Y:S01]  /*6030*/  FFMA R134, R134, UR60, -R22.reuse ;  /* 0x0000003c86867c23 */ /* 0x100fe20008000816 */
[--C-:B------:R-:W-:Y:S01]  /*6040*/  FFMA R139, R139, UR60, -R22.reuse ;  /* 0x0000003c8b8b7c23 */ /* 0x100fe20008000816 */
[----:B------:R-:W-:Y:S01]  /*6050*/  @!P6 FMUL R14, R14, 0.5 ;  /* 0x3f0000000e0ee820 */ /* 0x000fe20000400000 */
[--C-:B------:R-:W-:Y:S01]  /*6060*/  FFMA R142, R142, UR60, -R22.reuse ;  /* 0x0000003c8e8e7c23 */ /* 0x100fe20008000816 */
[----:B--2---:R-:W-:Y:S01]  /*6070*/  @!P3 FMUL R23, R23, R23 ;  /* 0x000000171717b220 */ /* 0x004fe20000400000 */
[----:B------:R-:W-:Y:S01]  /*6080*/  FSETP.GEU.AND P3, PT, R123, -126, PT ;  /* 0xc2fc00007b00780b */ /* 0x000fe20003f6e000 */
[----:B------:R-:W2:Y:S01]  /*6090*/  MUFU.EX2 R137, R148 ;  /* 0x0000009400897308 */ /* 0x000ea20000000800 */
[--C-:B------:R-:W-:Y:S01]  /*60a0*/  FFMA R143, R143, UR60, -R22.reuse ;  /* 0x0000003c8f8f7c23 */ /* 0x100fe20008000816 */
[--C-:B------:R-:W-:Y:S01]  /*60b0*/  FFMA R146, R146, UR60, -R22.reuse ;  /* 0x0000003c92927c23 */ /* 0x100fe20008000816 */
[--C-:B------:R-:W-:Y:S01]  /*60c0*/  FFMA R150, R150, UR60, -R22.reuse ;  /* 0x0000003c96967c23 */ /* 0x100fe20008000816 */
[----:B------:R-:W-:Y:S01]  /*60d0*/  @!P2 FMUL R12, R12, 0.5 ;  /* 0x3f0000000c0ca820 */ /* 0x000fe20000400000 */
[--C-:B------:R-:W-:Y:S01]  /*60e0*/  FFMA R151, R151, UR60, -R22.reuse ;  /* 0x0000003c97977c23 */ /* 0x100fe20008000816 */
[----:B------:R-:W-:-:S02]  /*60f0*/  FFMA R147, R147, UR60, -R22 ;  /* 0x0000003c93937c23 */ /* 0x000fc40008000816 */
[----:B------:R-:W3:Y:S01]  /*6100*/  MUFU.EX2 R14, R14 ;  /* 0x0000000e000e7308 */ /* 0x000ee20000000800 */
[----:B-1----:R-:W-:Y:S01]  /*6110*/  @!P4 FMUL R124, R124, R124 ;  /* 0x0000007c7c7cc220 */ /* 0x002fe20000400000 */
[----:B------:R-:W-:Y:S02]  /*6120*/  FSETP.GEU.AND P4, PT, R121, -126, PT ;  /* 0xc2fc00007900780b */ /* 0x000fe40003f8e000 */
[----:B------:R-:W-:Y:S01]  /*6130*/  @!P3 FMUL R123, R123, 0.5 ;  /* 0x3f0000007b7bb820 */ /* 0x000fe20000400000 */
[----:B------:R-:W-:Y:S01]  /*6140*/  FADD R11, R129, R124 ;  /* 0x0000007c810b7221 */ /* 0x000fe20000000000 */
[----:B------:R-:W-:Y:S02]  /*6150*/  F2FP.F16.F32.PACK_AB R124, R124, R23 ;  /* 0x000000177c7c723e */ /* 0x000fe400000000ff */
[----:B------:R1:W4:Y:S01]  /*6160*/  MUFU.EX2 R125, R12 ;  /* 0x0000000c007d7308 */ /* 0x0003220000000800 */
[----:B--2---:R-:W-:Y:S01]  /*6170*/  @!P5 FMUL R137, R137, R137 ;  /* 0x000000898989d220 */ /* 0x004fe20000400000 */
[----:B------:R-:W-:-:S05]  /*6180*/  FSETP.GEU.AND P5, PT, R136, -126, PT ;  /* 0xc2fc00008800780b */ /* 0x000fca0003fae000 */
[----:B------:R-:W-:Y:S01]  /*6190*/  @!P4 FMUL R121, R121, 0.5 ;  /* 0x3f0000007979c820 */ /* 0x000fe20000400000 */
[----:B------:R2:W5:Y:S01]  /*61a0*/  MUFU.EX2 R126, R123 ;  /* 0x0000007b007e7308 */ /* 0x0005620000000800 */
[----:B---3--:R-:W-:Y:S01]  /*61b0*/  @!P6 FMUL R14, R14, R14 ;  /* 0x0000000e0e0ee220 */ /* 0x008fe20000400000 */
[----:B------:R-:W-:Y:S01]  /*61c0*/  FSETP.GEU.AND P6, PT, R130, -126, PT ;  /* 0xc2fc00008200780b */ /* 0x000fe20003fce000 */
[----:B-1----:R-:W-:-:S04]  /*61d0*/  FFMA R12, R135, UR60, -R22 ;  /* 0x0000003c870c7c23 */ /* 0x002fc80008000816 */
[----:B------:R-:W-:Y:S01]  /*61e0*/  @!P5 FMUL R136, R136, 0.5 ;  /* 0x3f0000008888d820 */ /* 0x000fe20000400000 */
[----:B------:R1:W3:Y:S01]  /*61f0*/  MUFU.EX2 R127, R121 ;  /* 0x00000079007f7308 */ /* 0x0002e20000000800 */
[----:B----4-:R-:W-:Y:S01]  /*6200*/  @!P2 FMUL R125, R125, R125 ;  /* 0x0000007d7d7da220 */ /* 0x010fe20000400000 */
[----:B------:R-:W-:Y:S01]  /*6210*/  FSETP.GEU.AND P2, PT, R131, -126, PT ;  /* 0xc2fc00008300780b */ /* 0x000fe20003f4e000 */
[----:B--2---:R-:W-:-:S04]  /*6220*/  FADD R123, R133, R14 ;  /* 0x0000000e857b7221 */ /* 0x004fc80000000000 */
[----:B------:R-:W-:Y:S01]  /*6230*/  @!P6 FMUL R130, R130, 0.5 ;  /* 0x3f0000008282e820 */ /* 0x000fe20000400000 */
[----:B------:R-:W2:Y:S01]  /*6240*/  MUFU.EX2 R136, R136 ;  /* 0x0000008800887308 */ /* 0x000ea20000000800 */
[----:B-----5:R-:W-:Y:S01]  /*6250*/  @!P3 FMUL R126, R126, R126 ;  /* 0x0000007e7e7eb220 */ /* 0x020fe20000400000 */
[----:B------:R-:W-:Y:S01]  /*6260*/  FSETP.GEU.AND P3, PT, R134, -126, PT ;  /* 0xc2fc00008600780b */ /* 0x000fe20003f6e000 */
[----:B-1----:R-:W-:Y:S01]  /*6270*/  FFMA R121, R138, UR60, -R22 ;  /* 0x0000003c8a797c23 */ /* 0x002fe20008000816 */
[----:B------:R-:W-:Y:S01]  /*6280*/  FADD R22, R10, R11 ;  /* 0x0000000b0a167221 */ /* 0x000fe20000000000 */
[----:B------:R-:W-:Y:S01]  /*6290*/  FADD R10, R120, R19 ;  /* 0x00000013780a7221 */ /* 0x000fe20000000000 */
[----:B------:R-:W-:Y:S01]  /*62a0*/  FADD R11, R122, R21 ;  /* 0x000000157a0b7221 */ /* 0x000fe20000000000 */
[----:B------:R-:W-:Y:S01]  /*62b0*/  @!P2 FMUL R131, R131, 0.5 ;  /* 0x3f0000008383a820 */ /* 0x000fe20000400000 */
[----:B------:R-:W1:Y:S01]  /*62c0*/  MUFU.EX2 R130, R130 ;  /* 0x0000008200827308 */ /* 0x000e620000000800 */
[----:B---3--:R-:W-:Y:S01]  /*62d0*/  @!P4 FMUL R127, R127, R127 ;  /* 0x0000007f7f7fc220 */ /* 0x008fe20000400000 */
[----:B------:R-:W-:-:S02]  /*62e0*/  FSETP.GEU.AND P4, PT, R12, -126, PT ;  /* 0xc2fc00000c00780b */ /* 0x000fc40003f8e000 */
[----:B------:R-:W-:Y:S02]  /*62f0*/  F2FP.F16.F32.PACK_AB R120, R13, R120 ;  /* 0x000000780d78723e */ /* 0x000fe400000000ff */
[----:B------:R-:W-:Y:S01]  /*6300*/  F2FP.F16.F32.PACK_AB R122, R15, R122 ;  /* 0x0000007a0f7a723e */ /* 0x000fe200000000ff */
[----:B------:R-:W-:Y:S01]  /*6310*/  @!P3 FMUL R134, R134, 0.5 ;  /* 0x3f0000008686b820 */ /* 0x000fe20000400000 */
[----:B------:R-:W3:Y:S01]  /*6320*/  MUFU.EX2 R131, R131 ;  /* 0x0000008300837308 */ /* 0x000ee20000000800 */
[----:B--2---:R-:W-:Y:S01]  /*6330*/  @!P5 FMUL R136, R136, R136 ;  /* 0x000000888888d220 */ /* 0x004fe20000400000 */
[----:B------:R-:W-:-:S05]  /*6340*/  FSETP.GEU.AND P5, PT, R121, -126, PT ;  /* 0xc2fc00007900780b */ /* 0x000fca0003fae000 */
[----:B------:R-:W-:Y:S01]  /*6350*/  @!P4 FMUL R12, R12, 0.5 ;  /* 0x3f0000000c0cc820 */ /* 0x000fe20000400000 */
[----:B------:R2:W4:Y:S01]  /*6360*/  MUFU.EX2 R135, R134 ;  /* 0x0000008600877308 */ /* 0x0005220000000800 */
[----:B-1----:R-:W-:Y:S01]  /*6370*/  @!P6 FMUL R130, R130, R130 ;  /* 0x000000828282e220 */ /* 0x002fe20000400000 */
[----:B------:R-:W-:-:S05]  /*6380*/  FSETP.GEU.AND P6, PT, R139, -126, PT ;  /* 0xc2fc00008b00780b */ /* 0x000fca0003fce000 */
[----:B------:R-:W-:Y:S01]  /*6390*/  @!P5 FMUL R121, R121, 0.5 ;  /* 0x3f0000007979d820 */ /* 0x000fe20000400000 */
[----:B------:R1:W5:Y:S01]  /*63a0*/  MUFU.EX2 R138, R12 ;  /* 0x0000000c008a7308 */ /* 0x0003620000000800 */
[----:B---3--:R-:W-:Y:S01]  /*63b0*/  @!P2 FMUL R131, R131, R131 ;  /* 0x000000838383a220 */ /* 0x008fe20000400000 */
[----:B------:R-:W-:Y:S01]  /*63c0*/  FSETP.GEU.AND P2, PT, R142, -126, PT ;  /* 0xc2fc00008e00780b */ /* 0x000fe20003f4e000 */
[----:B--2---:R-:W-:Y:S01]  /*63d0*/  FMUL R134, R20, UR60 ;  /* 0x0000003c14867c20 */ /* 0x004fe20008400000 */
[----:B------:R-:W-:-:S03]  /*63e0*/  FADD R20, R16, R137 ;  /* 0x0000008910147221 */ /* 0x000fc60000000000 */
[----:B------:R-:W-:Y:S01]  /*63f0*/  @!P6 FMUL R139, R139, 0.5 ;  /* 0x3f0000008b8be820 */ /* 0x000fe20000400000 */
[----:B------:R2:W3:Y:S01]  /*6400*/  MUFU.EX2 R140, R121 ;  /* 0x00000079008c7308 */ /* 0x0004e20000000800 */
[----:B----4-:R-:W-:Y:S01]  /*6410*/  @!P3 FMUL R135, R135, R135 ;  /* 0x000000878787b220 */ /* 0x010fe20000400000 */
[----:B------:R-:W-:Y:S01]  /*6420*/  FSETP.GEU.AND P3, PT, R143, -126, PT ;  /* 0xc2fc00008f00780b */ /* 0x000fe20003f6e000 */
[----:B-1----:R-:W-:Y:S01]  /*6430*/  FADD R12, R15, R18 ;  /* 0x000000120f0c7221 */ /* 0x002fe20000000000 */
[----:B------:R-:W-:-:S03]  /*6440*/  FADD R11, R11, R20 ;  /* 0x000000140b0b7221 */ /* 0x000fc60000000000 */
[----:B------:R-:W-:Y:S01]  /*6450*/  @!P2 FMUL R142, R142, 0.5 ;  /* 0x3f0000008e8ea820 */ /* 0x000fe20000400000 */
[----:B------:R-:W1:Y:S01]  /*6460*/  MUFU.EX2 R139, R139 ;  /* 0x0000008b008b7308 */ /* 0x000e620000000800 */
[----:B-----5:R-:W-:Y:S01]  /*6470*/  @!P4 FMUL R138, R138, R138 ;  /* 0x0000008a8a8ac220 */ /* 0x020fe20000400000 */
[----:B------:R-:W-:Y:S01]  /*6480*/  FSETP.GEU.AND P4, PT, R146, -126, PT ;  /* 0xc2fc00009200780b */ /* 0x000fe20003f8e000 */
[----:B--2---:R-:W-:Y:S01]  /*6490*/  FADD R121, R132, R23 ;  /* 0x0000001784797221 */ /* 0x004fe20000000000 */
[----:B------:R-:W-:Y:S01]  /*64a0*/  FADD R123, R12, R123 ;  /* 0x0000007b0c7b7221 */ /* 0x000fe20000000000 */
[----:B------:R-:W-:Y:S02]  /*64b0*/  F2FP.F16.F32.PACK_AB R132, R129, R132 ;  /* 0x000000848184723e */ /* 0x000fe400000000ff */
[----:B------:R-:W-:Y:S01]  /*64c0*/  @!P3 FMUL R143, R143, 0.5 ;  /* 0x3f0000008f8fb820 */ /* 0x000fe20000400000 */
[----:B------:R-:W2:Y:S01]  /*64d0*/  MUFU.EX2 R142, R142 ;  /* 0x0000008e008e7308 */ /* 0x000ea20000000800 */
[----:B---3--:R-:W-:Y:S01]  /*64e0*/  @!P5 FMUL R140, R140, R140 ;  /* 0x0000008c8c8cd220 */ /* 0x008fe20000400000 */
[----:B------:R-:W-:Y:S01]  /*64f0*/  FSETP.GEU.AND P5, PT, R147, -126, PT ;  /* 0xc2fc00009300780b */ /* 0x000fe20003fae000 */
[----:B------:R-:W-:Y:S01]  /*6500*/  FADD R10, R10, R121 ;  /* 0x000000790a0a7221 */ /* 0x000fe20000000000 */
[----:B------:R-:W-:Y:S01]  /*6510*/  FADD R123, R22, R123 ;  /* 0x0000007b167b7221 */ /* 0x000fe20000000000 */
[----:B------:R-:W-:-:S02]  /*6520*/  FADD R20, R125, R140 ;  /* 0x0000008c7d147221 */ /* 0x000fc40000000000 */
[----:B------:R-:W-:Y:S01]  /*6530*/  @!P4 FMUL R146, R146, 0.5 ;  /* 0x3f0000009292c820 */ /* 0x000fe20000400000 */
[----:B------:R-:W3:Y:S01]  /*6540*/  MUFU.EX2 R143, R143 ;  /* 0x0000008f008f7308 */ /* 0x000ee20000000800 */
[----:B-1----:R-:W-:Y:S01]  /*6550*/  @!P6 FMUL R139, R139, R139 ;  /* 0x0000008b8b8be220 */ /* 0x002fe20000400000 */
[----:B------:R-:W-:Y:S01]  /*6560*/  FSETP.GEU.AND P6, PT, R150, -126, PT ;  /* 0xc2fc00009600780b */ /* 0x000fe20003fce000 */
[----:B------:R-:W-:Y:S02]  /*6570*/  FADD R10, R10, R11 ;  /* 0x0000000b0a0a7221 */ /* 0x000fe40000000000 */
[----:B------:R-:W-:Y:S01]  /*6580*/  FADD R121, R126, R139 ;  /* 0x0000008b7e797221 */ /* 0x000fe20000000000 */
[----:B------:R-:W-:Y:S01]  /*6590*/  F2FP.F16.F32.PACK_AB R129, R139, R140 ;  /* 0x0000008c8b81723e */ /* 0x000fe200000000ff */
[----:B------:R-:W-:Y:S01]  /*65a0*/  @!P5 FMUL R147, R147, 0.5 ;  /* 0x3f0000009393d820 */ /* 0x000fe20000400000 */
[----:B------:R1:W4:Y:S01]  /*65b0*/  MUFU.EX2 R141, R146 ;  /* 0x00000092008d7308 */ /* 0x0003220000000800 */
[----:B--2---:R-:W-:Y:S01]  /*65c0*/  @!P2 FMUL R142, R142, R142 ;  /* 0x0000008e8e8ea220 */ /* 0x004fe20000400000 */
[----:B------:R-:W-:Y:S01]  /*65d0*/  FSETP.GEU.AND P2, PT, R151, -126, PT ;  /* 0xc2fc00009700780b */ /* 0x000fe20003f4e000 */
[----:B------:R-:W-:Y:S01]  /*65e0*/  FADD R10, R10, R123 ;  /* 0x0000007b0a0a7221 */ /* 0x000fe20000000000 */
[----:B------:R-:W-:Y:S01]  /*65f0*/  F2FP.F16.F32.PACK_AB R123, R136, R127 ;  /* 0x0000007f887b723e */ /* 0x000fe200000000ff */
[----:B------:R-:W-:-:S02]  /*6600*/  FADD R145, R127, R142 ;  /* 0x0000008e7f917221 */ /* 0x000fc40000000000 */
[----:B------:R-:W-:Y:S01]  /*6610*/  @!P6 FMUL R150, R150, 0.5 ;  /* 0x3f0000009696e820 */ /* 0x000fe20000400000 */
[----:B------:R2:W5:Y:S01]  /*6620*/  MUFU.EX2 R144, R147 ;  /* 0x0000009300907308 */ /* 0x0005620000000800 */
[----:B---3--:R-:W-:Y:S01]  /*6630*/  @!P3 FMUL R143, R143, R143 ;  /* 0x0000008f8f8fb220 */ /* 0x008fe20000400000 */
[----:B------:R-:W-:-:S03]  /*6640*/  FSETP.GEU.AND P3, PT, R17, -126, PT ;  /* 0xc2fc00001100780b */ /* 0x000fc60003f6e000 */
[----:B-1----:R-:W-:Y:S02]  /*6650*/  FADD R146, R136, R143 ;  /* 0x0000008f88927221 */ /* 0x002fe40000000000 */
[----:B------:R-:W-:Y:S01]  /*6660*/  @!P2 FMUL R151, R151, 0.5 ;  /* 0x3f0000009797a820 */ /* 0x000fe20000400000 */
[----:B------:R-:W1:Y:S01]  /*6670*/  MUFU.EX2 R150, R150 ;  /* 0x0000009600967308 */ /* 0x000e620000000800 */
[----:B----4-:R-:W-:Y:S01]  /*6680*/  @!P4 FMUL R141, R141, R141 ;  /* 0x0000008d8d8dc220 */ /* 0x010fe20000400000 */
[----:B------:R-:W-:-:S03]  /*6690*/  FSETP.GEU.AND P4, PT, R134, -126, PT ;  /* 0xc2fc00008600780b */ /* 0x000fc60003f8e000 */
[----:B--2---:R-:W-:Y:S02]  /*66a0*/  FADD R147, R130, R141 ;  /* 0x0000008d82937221 */ /* 0x004fe40000000000 */
[----:B------:R-:W-:Y:S01]  /*66b0*/  @!P3 FMUL R17, R17, 0.5 ;  /* 0x3f0000001111b820 */ /* 0x000fe20000400000 */
[----:B------:R-:W2:Y:S01]  /*66c0*/  MUFU.EX2 R151, R151 ;  /* 0x0000009700977308 */ /* 0x000ea20000000800 */
[----:B-----5:R-:W-:Y:S01]  /*66d0*/  @!P5 FMUL R144, R144, R144 ;  /* 0x000000909090d220 */ /* 0x020fe20000400000 */
[----:B------:R-:W-:-:S03]  /*66e0*/  FADD R20, R20, R147 ;  /* 0x0000009314147221 */ /* 0x000fc60000000000 */
[----:B------:R-:W-:Y:S02]  /*66f0*/  FADD R148, R131, R144 ;  /* 0x0000009083947221 */ /* 0x000fe40000000000 */
[----:B------:R-:W-:Y:S01]  /*6700*/  @!P4 FMUL R134, R134, 0.5 ;  /* 0x3f0000008686c820 */ /* 0x000fe20000400000 */
[----:B------:R-:W3:Y:S01]  /*6710*/  MUFU.EX2 R17, R17 ;  /* 0x0000001100117308 */ /* 0x000ee20000000800 */
[----:B-1----:R-:W-:Y:S01]  /*6720*/  @!P6 FMUL R150, R150, R150 ;  /* 0x000000969696e220 */ /* 0x002fe20000400000 */
[----:B------:R-:W-:-:S06]  /*6730*/  FADD R121, R121, R148 ;  /* 0x0000009479797221 */ /* 0x000fcc0000000000 */
[----:B------:R1:W4:Y:S01]  /*6740*/  MUFU.EX2 R12, R134 ;  /* 0x00000086000c7308 */ /* 0x0003220000000800 */
[----:B--2---:R-:W-:-:S04]  /*6750*/  @!P2 FMUL R151, R151, R151 ;  /* 0x000000979797a220 */ /* 0x004fc80000400000 */
[----:B------:R-:W-:Y:S01]  /*6760*/  FADD R149, R138, R151 ;  /* 0x000000978a957221 */ /* 0x000fe20000000000 */
[----:B-1----:R-:W-:-:S03]  /*6770*/  FADD R134, R135, R150 ;  /* 0x0000009687867221 */ /* 0x002fc60000000000 */
[----:B------:R-:W-:Y:S01]  /*6780*/  FADD R146, R146, R149 ;  /* 0x0000009592927221 */ /* 0x000fe20000000000 */
[----:B---3--:R-:W-:Y:S01]  /*6790*/  @!P3 FMUL R17, R17, R17 ;  /* 0x000000111111b220 */ /* 0x008fe20000400000 */
[----:B------:R-:W-:Y:S01]  /*67a0*/  F2FP.F16.F32.PACK_AB R135, R138, R135 ;  /* 0x000000878a87723e */ /* 0x000fe200000000ff */
[----:B------:R-:W-:Y:S01]  /*67b0*/  FADD R145, R145, R134 ;  /* 0x0000008691917221 */ /* 0x000fe20000000000 */
[----:B------:R-:W-:Y:S01]  /*67c0*/  FADD R121, R121, R146 ;  /* 0x0000009279797221 */ /* 0x000fe20000000000 */
[----:B------:R-:W-:Y:S01]  /*67d0*/  FFMA R8, R17, R8, R10 ;  /* 0x0000000811087223 */ /* 0x000fe2000000000a */
[----:B------:R-:W-:Y:S01]  /*67e0*/  SHF.L.U32 R10, R4, 0x1f, RZ ;  /* 0x0000001f040a7819 */ /* 0x000fe200000006ff */
[----:B------:R-:W-:Y:S01]  /*67f0*/  FADD R20, R20, R145 ;  /* 0x0000009114147221 */ /* 0x000fe20000000000 */
[----:B----4-:R-:W-:Y:S01]  /*6800*/  @!P4 FMUL R12, R12, R12 ;  /* 0x0000000c0c0cc220 */ /* 0x010fe20000400000 */
[----:B------:R-:W-:Y:S01]  /*6810*/  F2FP.F16.F32.PACK_AB R134, R133, R16 ;  /* 0x000000108586723e */ /* 0x000fe200000000ff */
[----:B------:R1:W2:Y:S01]  /*6820*/  SYNCS.PHASECHK.TRANS64.TRYWAIT P2, [UR6+0x2a000], R10 ;  /* 0x02a0000aff0075a7 */ /* 0x0002a20008040146 */
[----:B------:R-:W-:Y:S01]  /*6830*/  FADD R121, R20, R121 ;  /* 0x0000007914797221 */ /* 0x000fe20000000000 */
[----:B------:R-:W-:Y:S01]  /*6840*/  F2FP.F16.F32.PACK_AB R133, R131, R130 ;  /* 0x000000828385723e */ /* 0x000fe200000000ff */
[-C--:B------:R-:W-:Y:S01]  /*6850*/  FMUL R24, R24, R17.reuse ;  /* 0x0000001118187220 */ /* 0x080fe20000400000 */
[----:B------:R-:W-:Y:S01]  /*6860*/  FMUL R25, R25, R17 ;  /* 0x0000001119197220 */ /* 0x000fe20000400000 */
[----:B------:R-:W-:Y:S01]  /*6870*/  FFMA R7, R12, R7, R121 ;  /* 0x000000070c077223 */ /* 0x000fe20000000079 */
[----:B------:R-:W-:Y:S01]  /*6880*/  F2FP.F16.F32.PACK_AB R121, R126, R125 ;  /* 0x0000007d7e79723e */ /* 0x000fe200000000ff */
        /* <DEDUP_REMOVED lines=100> */
.L_x_39:
[----:B------:R-:W-:Y:S05]  /*6ed0*/  @P2 BRA `(.L_x_40) ;  /* 0x0000000000082947 */ /* 0x000fea0003800000 */
[----:B------:R-:W1:Y:S02]  /*6ee0*/  SYNCS.PHASECHK.TRANS64.TRYWAIT P2, [UR6+0x2a000], R10 ;  /* 0x02a0000aff0075a7 */ /* 0x000e640008040146 */
[----:B-1----:R-:W-:Y:S05]  /*6ef0*/  @!P2 BRA `(.L_x_41) ;  /* 0x0000003c00fca947 */ /* 0x002fea0003800000 */
.L_x_40:
        /* <DEDUP_REMOVED lines=23> */
.L_x_42:
[----:B------:R-:W-:-:S04]  /*7070*/  ULEA UR6, UR59, UR36, 0x3 ;  /* 0x000000243b067291 */ /* 0x000fc8000f8e183f */
[----:B------:R-:W-:-:S04]  /*7080*/  UIADD3 UR6, UR6, 0x2a028, URZ ;  /* 0x0002a02806067890 */ /* 0x000fc8000fffe03f */
[----:B------:R-:W-:-:S09]  /*7090*/  UPRMT UR6, URZ, 0x654, UR6 ;  /* 0x000006543f067896 */ /* 0x000fd20008000006 */
[----:B------:R-:W-:Y:S01]  /*70a0*/  SYNCS.ARRIVE.TRANS64.RED.A1T0 RZ, [UR6], RZ ;  /* 0x000000ffffff79a7 */ /* 0x000fe20008100406 */
[----:B------:R-:W-:Y:S05]  /*70b0*/  @P1 BRA `(.L_x_43) ;  /* 0x0000000000041947 */ /* 0x000fea0003800000 */
[----:B------:R-:W-:Y:S01]  /*70c0*/  BPT.TRAP 0x1 ;  /* 0x000000040000795c */ /* 0x000fe20000300000 */
.L_x_43:
[----:B------:R-:W-:-:S04]  /*70d0*/  UIADD3 UR59, UR59, 0x1, URZ ;  /* 0x000000013b3b7890 */ /* 0x000fc8000fffe03f */
[----:B------:R-:W-:-:S04]  /*70e0*/  UISETP.NE.AND UP0, UPT, UR59, 0x5, UPT ;  /* 0x000000053b00788c */ /* 0x000fc8000bf05270 */
[----:B------:R-:W-:Y:S01]  /*70f0*/  USEL UR59, UR59, URZ, UP0 ;  /* 0x0000003f3b3b7287 */ /* 0x000fe20008000000 */
[----:B------:R-:W-:Y:S11]  /*7100*/  @!P0 BRA `(.L_x_44) ;  /* 0x0000000000048947 */ /* 0x000ff60003800000 */
[----:B------:R-:W-:Y:S01]  /*7110*/  BPT.TRAP 0x1 ;  /* 0x000000040000795c */ /* 0x000fe20000300000 */
.L_x_44:
[----:B------:R-:W-:-:S04]  /*7120*/  ULEA UR6, UR59, UR36, 0x3 ;  /* 0x000000243b067291 */ /* 0x000fc8000f8e183f */
[----:B------:R-:W-:-:S04]  /*7130*/  UIADD3 UR6, UR6, 0x2a028, URZ ;  /* 0x0002a02806067890 */ /* 0x000fc8000fffe03f */
[----:B------:R-:W-:-:S09]  /*7140*/  UPRMT UR6, URZ, 0x654, UR6 ;  /* 0x000006543f067896 */ /* 0x000fd20008000006 */
[----:B------:R-:W-:Y:S01]  /*7150*/  SYNCS.ARRIVE.TRANS64.RED.A1T0 RZ, [UR6], RZ ;  /* 0x000000ffffff79a7 */ /* 0x000fe20008100406 */
[----:B------:R-:W-:Y:S05]  /*7160*/  @P1 BRA `(.L_x_45) ;  /* 0x0000000000041947 */ /* 0x000fea0003800000 */
[----:B------:R-:W-:Y:S01]  /*7170*/  BPT.TRAP 0x1 ;  /* 0x000000040000795c */ /* 0x000fe20000300000 */
.L_x_45:
[----:B------:R-:W-:Y:S01]  /*7180*/  UIADD3 UR58, UR58, 0x1, URZ ;  /* 0x000000013a3a7890 */ /* 0x000fe2000fffe03f */
[C---:B------:R-:W-:Y:S01]  /*7190*/  ISETP.GT.AND P2, PT, R9.reuse, 0x1, PT ;  /* 0x000000010900780c */ /* 0x040fe20003f44270 */
[----:B------:R-:W-:Y:S01]  /*71a0*/  UIADD3 UR59, UR59, 0x1, URZ ;  /* 0x000000013b3b7890 */ /* 0x000fe2000fffe03f */
[----:B------:R-:W-:Y:S01]  /*71b0*/  IADD3 R9, R9, -0x1, RZ ;  /* 0xffffffff09097810 */ /* 0x000fe20007ffe0ff */
[----:B------:R-:W-:Y:S01]  /*71c0*/  UISETP.NE.AND UP1, UPT, UR58, 0x5, UPT ;  /* 0x000000053a00788c */ /* 0x000fe2000bf25270 */
[----:B------:R-:W-:Y:S01]  /*71d0*/  IADD3 R5, R5, 0x40, RZ ;  /* 0x0000004005057810 */ /* 0x000fe20007ffe0ff */
[----:B------:R-:W-:Y:S01]  /*71e0*/  UISETP.NE.AND UP0, UPT, UR59, 0x5, UPT ;  /* 0x000000053b00788c */ /* 0x000fe2000bf05270 */
[----:B-1----:R-:W-:Y:S01]  /*71f0*/  MOV R10, R6 ;  /* 0x00000006000a7202 */ /* 0x002fe20000000f00 */
[----:B------:R-:W-:Y:S01]  /*7200*/  USEL UR6, URZ, 0x1, UP1 ;  /* 0x000000013f067887 */ /* 0x000fe20008800000 */
[----:B------:R-:W-:Y:S01]  /*7210*/  MOV R11, R3 ;  /* 0x00000003000b7202 */ /* 0x000fe20000000f00 */
[----:B------:R-:W-:-:S02]  /*7220*/  USEL UR59, UR59, URZ, UP0 ;  /* 0x0000003f3b3b7287 */ /* 0x000fc40008000000 */
[----:B------:R-:W-:Y:S02]  /*7230*/  USEL UR58, UR58, URZ, UP1 ;  /* 0x0000003f3a3a7287 */ /* 0x000fe40008800000 */
[----:B------:R-:W-:Y:S01]  /*7240*/  LOP3.LUT R12, R4, UR6, RZ, 0x3c, !PT ;  /* 0x00000006040c7c12 */ /* 0x000fe2000f8e3cff */
[----:B------:R-:W-:Y:S09]  /*7250*/  @P2 BRA `(.L_x_46) ;  /* 0xffffffdc00042947 */ /* 0x000ff2000383ffff */
.L_x_35:
[----:B------:R-:W2:Y:S01]  /*7260*/  SHFL.BFLY PT, R5, R8, 0x1, 0x1f ;  /* 0x0c201f0008057f89 */ /* 0x000ea200000e0000 */
[----:B------:R-:W-:Y:S01]  /*7270*/  BSSY B0, `(.L_x_47) ;  /* 0x0000022000007945 */ /* 0x000fe20003800000 */
[----:B------:R-:W-:Y:S02]  /*7280*/  MOV R9, 0x7f800000 ;  /* 0x7f80000000097802 */ /* 0x000fe40000000f00 */
[----:B------:R-:W3:Y:S01]  /*7290*/  SHFL.BFLY PT, R0, R7, 0x1, 0x1f ;  /* 0x0c201f0007007f89 */ /* 0x000ee200000e0000 */
[----:B------:R-:W-:Y:S02]  /*72a0*/  MOV R10, 0x3f800000 ;  /* 0x3f800000000a7802 */ /* 0x000fe40000000f00 */
[----:B------:R-:W-:Y:S01]  /*72b0*/  MOV R11, 0x7f800000 ;  /* 0x7f800000000b7802 */ /* 0x000fe20000000f00 */
[----:B--2---:R-:W-:Y:S01]  /*72c0*/  FADD R5, R5, R8 ;  /* 0x0000000805057221 */ /* 0x004fe20000000000 */
[----:B---3--:R-:W-:-:S04]  /*72d0*/  FADD R14, R0, R7 ;  /* 0x00000007000e7221 */ /* 0x008fc80000000000 */
[----:B------:R-:W2:Y:S01]  /*72e0*/  SHFL.BFLY PT, R2, R5, 0x2, 0x1f ;  /* 0x0c401f0005027f89 */ /* 0x000ea200000e0000 */
[----:B------:R-:W-:-:S03]  /*72f0*/  MOV R0, 0x3f800000 ;  /* 0x3f80000000007802 */ /* 0x000fc60000000f00 */
[----:B------:R-:W3:Y:S01]  /*7300*/  SHFL.BFLY PT, R15, R14, 0x2, 0x1f ;  /* 0x0c401f000e0f7f89 */ /* 0x000ee200000e0000 */
[C---:B--2---:R-:W-:Y:S01]  /*7310*/  FSETP.NE.AND P0, PT, R5.reuse, -R2, PT ;  /* 0x800000020500720b */ /* 0x044fe20003f05000 */
[----:B------:R-:W-:Y:S01]  /*7320*/  FADD R2, R5, R2 ;  /* 0x0000000205027221 */ /* 0x000fe20000000000 */
[----:B---3--:R-:W-:-:S11]  /*7330*/  FADD R7, R14, R15 ;  /* 0x0000000f0e077221 */ /* 0x008fd60000000000 */
[----:B------:R-:W-:Y:S05]  /*7340*/  @!P0 BRA `(.L_x_48) ;  /* 0x0000000000508947 */ /* 0x000fea0003800000 */
[----:B------:R-:W-:Y:S01]  /*7350*/  IADD3 R0, R2, 0x1800000, RZ ;  /* 0x0180000002007810 */ /* 0x000fe20007ffe0ff */
[----:B------:R-:W-:Y:S03]  /*7360*/  BSSY B1, `(.L_x_49) ;  /* 0x000000b000017945 */ /* 0x000fe60003800000 */
[----:B------:R-:W-:-:S04]  /*7370*/  LOP3.LUT R0, R0, 0x7f800000, RZ, 0xc0, !PT ;  /* 0x7f80000000007812 */ /* 0x000fc800078ec0ff */
[----:B------:R-:W-:-:S13]  /*7380*/  ISETP.GT.U32.AND P0, PT, R0, 0x1ffffff, PT ;  /* 0x01ffffff0000780c */ /* 0x000fda0003f04070 */
[----:B------:R-:W-:Y:S05]  /*7390*/  @P0 BRA `(.L_x_50) ;  /* 0x00000000000c0947 */ /* 0x000fea0003800000 */
[----:B------:R-:W-:-:S07]  /*73a0*/  MOV R12, 0x73c0 ;  /* 0x000073c0000c7802 */ /* 0x000fce0000000f00 */
[----:B-1----:R-:W-:Y:S05]  /*73b0*/  CALL.REL.NOINC `($__internal_0_$__cuda_sm20_rcp_rn_f32_slowpath) ;  /* 0x0000003c00747944 */ /* 0x002fea0003c00000 */
[----:B------:R-:W-:Y:S05]  /*73c0*/  BRA `(.L_x_51) ;  /* 0x0000000000107947 */ /* 0x000fea0003800000 */
.L_x_50:
[----:B------:R-:W2:Y:S02]  /*73d0*/  MUFU.RCP R5, R2 ;  /* 0x0000000200057308 */ /* 0x000ea40000001000 */
[----:B--2---:R-:W-:-:S04]  /*73e0*/  FFMA R0, R2, R5, -1 ;  /* 0xbf80000002007423 */ /* 0x004fc80000000005 */
[----:B------:R-:W-:-:S04]  /*73f0*/  FADD.FTZ R0, -R0, -RZ ;  /* 0x800000ff00007221 */ /* 0x000fc80000010100 */
[----:B------:R-:W-:-:S07]  /*7400*/  FFMA R0, R5, R0, R5 ;  /* 0x0000000005007223 */ /* 0x000fce0000000005 */
.L_x_51:
[----:B------:R-:W-:Y:S05]  /*7410*/  BSYNC B1 ;  /* 0x0000000000017941 */ /* 0x000fea0003800000 */
.L_x_49:
[----:B------:R-:W-:Y:S01]  /*7420*/  FSETP.GEU.AND P0, PT, |R2|, 1.175494350822287508e-38, PT ;  /* 0x008000000200780b */ /* 0x000fe20003f0e200 */
[----:B------:R-:W-:-:S12]  /*7430*/  ULDC UR4, c[0x0][0x600] ;  /* 0x0001800000047ab9 */ /* 0x000fd80000000800 */
[----:B------:R-:W-:-:S04]  /*7440*/  @!P0 FMUL R2, R2, 16777216 ;  /* 0x4b80000002028820 */ /* 0x000fc80000400000 */
[----:B------:R-:W2:Y:S02]  /*7450*/  MUFU.LG2 R4, R2 ;  /* 0x0000000200047308 */ /* 0x000ea40000000c00 */
[----:B--2---:R-:W-:-:S04]  /*7460*/  @!P0 FADD R4, R4, -24 ;  /* 0xc1c0000004048421 */ /* 0x004fc80000000000 */
[----:B------:R-:W-:-:S04]  /*7470*/  FMUL R11, R4, 0.69314718246459960938 ;  /* 0x3f317218040b7820 */ /* 0x000fc80000400000 */
[----:B------:R-:W-:-:S07]  /*7480*/  FFMA R11, R6, UR4, R11 ;  /* 0x00000004060b7c23 */ /* 0x000fce000800000b */
.L_x_48:
[----:B------:R-:W-:Y:S05]  /*7490*/  BSYNC B0 ;  /* 0x0000000000007941 */ /* 0x000fea0003800000 */
.L_x_47:
[----:B------:R-:W-:Y:S01]  /*74a0*/  FSETP.NE.AND P0, PT, R14, -R15, PT ;  /* 0x8000000f0e00720b */ /* 0x000fe20003f05000 */
[----:B------:R-:W-:Y:S01]  /*74b0*/  ULDC UR4, c[0x0][0x608] ;  /* 0x0001820000047ab9 */ /* 0x000fe20000000800 */
[----:B------:R-:W-:Y:S01]  /*74c0*/  BSSY B0, `(.L_x_52) ;  /* 0x0000049000007945 */ /* 0x000fe20003800000 */
[----:B------:R-:W-:-:S04]  /*74d0*/  FMUL R0, R0, UR4 ;  /* 0x0000000400007c20 */ /* 0x000fc80008400000 */
        /* <DEDUP_REMOVED lines=48> */
[----:B------:R-:W-:Y:S06]  /*77e0*/  @!P0 BRA `(.L_x_53) ;  /* 0x0000000000588947 */ /* 0x000fec0003800000 */
[----:B------:R-:W-:Y:S01]  /*77f0*/  IADD3 R0, R7, 0x1800000, RZ ;  /* 0x0180000007007810 */ /* 0x000fe20007ffe0ff */
[----:B------:R-:W-:Y:S03]  /*7800*/  BSSY B1, `(.L_x_54) ;  /* 0x000000d000017945 */ /* 0x000fe60003800000 */
[----:B------:R-:W-:-:S04]  /*7810*/  LOP3.LUT R0, R0, 0x7f800000, RZ, 0xc0, !PT ;  /* 0x7f80000000007812 */ /* 0x000fc800078ec0ff */
[----:B------:R-:W-:-:S13]  /*7820*/  ISETP.GT.U32.AND P0, PT, R0, 0x1ffffff, PT ;  /* 0x01ffffff0000780c */ /* 0x000fda0003f04070 */
[----:B------:R-:W-:Y:S05]  /*7830*/  @P0 BRA `(.L_x_55) ;  /* 0x0000000000140947 */ /* 0x000fea0003800000 */
[----:B------:R-:W-:Y:S02]  /*7840*/  MOV R2, R7 ;  /* 0x0000000700027202 */ /* 0x000fe40000000f00 */
[----:B------:R-:W-:-:S07]  /*7850*/  MOV R12, 0x7870 ;  /* 0x00007870000c7802 */ /* 0x000fce0000000f00 */
[----:B-1----:R-:W-:Y:S05]  /*7860*/  CALL.REL.NOINC `($__internal_0_$__cuda_sm20_rcp_rn_f32_slowpath) ;  /* 0x0000003800487944 */ /* 0x002fea0003c00000 */
[----:B------:R-:W-:Y:S01]  /*7870*/  MOV R10, R0 ;  /* 0x00000000000a7202 */ /* 0x000fe20000000f00 */
[----:B------:R-:W-:Y:S06]  /*7880*/  BRA `(.L_x_56) ;  /* 0x0000000000107947 */ /* 0x000fec0003800000 */
.L_x_55:
[----:B------:R-:W2:Y:S02]  /*7890*/  MUFU.RCP R10, R7 ;  /* 0x00000007000a7308 */ /* 0x000ea40000001000 */
[----:B--2---:R-:W-:-:S04]  /*78a0*/  FFMA R0, R7, R10, -1 ;  /* 0xbf80000007007423 */ /* 0x004fc8000000000a */
[----:B------:R-:W-:-:S04]  /*78b0*/  FADD.FTZ R5, -R0, -RZ ;  /* 0x800000ff00057221 */ /* 0x000fc80000010100 */
[----:B------:R-:W-:-:S07]  /*78c0*/  FFMA R10, R10, R5, R10 ;  /* 0x000000050a0a7223 */ /* 0x000fce000000000a */
.L_x_56:
[----:B------:R-:W-:Y:S05]  /*78d0*/  BSYNC B1 ;  /* 0x0000000000017941 */ /* 0x000fea0003800000 */
.L_x_54:
[----:B------:R-:W-:Y:S01]  /*78e0*/  FSETP.GEU.AND P0, PT, |R7|, 1.175494350822287508e-38, PT ;  /* 0x008000000700780b */ /* 0x000fe20003f0e200 */
[----:B------:R-:W-:-:S12]  /*78f0*/  ULDC UR4, c[0x0][0x600] ;  /* 0x0001800000047ab9 */ /* 0x000fd80000000800 */
[----:B------:R-:W-:-:S04]  /*7900*/  @!P0 FMUL R7, R7, 16777216 ;  /* 0x4b80000007078820 */ /* 0x000fc80000400000 */
[----:B------:R-:W2:Y:S02]  /*7910*/  MUFU.LG2 R0, R7 ;  /* 0x0000000700007308 */ /* 0x000ea40000000c00 */
[----:B--2---:R-:W-:-:S04]  /*7920*/  @!P0 FADD R0, R0, -24 ;  /* 0xc1c0000000008421 */ /* 0x004fc80000000000 */
[----:B------:R-:W-:-:S04]  /*7930*/  FMUL R0, R0, 0.69314718246459960938 ;  /* 0x3f31721800007820 */ /* 0x000fc80000400000 */
[----:B------:R-:W-:-:S07]  /*7940*/  FFMA R9, R3, UR4, R0 ;  /* 0x0000000403097c23 */ /* 0x000fce0008000000 */
.L_x_53:
[----:B------:R-:W-:Y:S05]  /*7950*/  BSYNC B0 ;  /* 0x0000000000007941 */ /* 0x000fea0003800000 */
.L_x_52:
[----:B------:R-:W-:Y:S01]  /*7960*/  UISETP.NE.AND UP0, UPT, UR38, 0x1, UPT ;  /* 0x000000012600788c */ /* 0x000fe2000bf05270 */
[----:B------:R-:W2:Y:S03]  /*7970*/  S2R R2, SR_TID.X ;  /* 0x0000000000027919 */ /* 0x000ea60000002100 */
[----:B------:R-:W-:-:S06]  /*7980*/  USEL UR4, URZ, 0x1, UP0 ;  /* 0x000000013f047887 */ /* 0x000fcc0008000000 */
[----:B------:R-:W-:Y:S01]  /*7990*/  MOV R0, UR4 ;  /* 0x0000000400007c02 */ /* 0x000fe20008000f00 */
[----:B------:R-:W-:Y:S02]  /*79a0*/  ULDC UR4, c[0x0][0x608] ;  /* 0x0001820000047ab9 */ /* 0x000fe40000000800 */
[----:B------:R-:W-:Y:S01]  /*79b0*/  FMUL R10, R10, UR4 ;  /* 0x000000040a0a7c20 */ /* 0x000fe20008400000 */
[----:B------:R-:W-:-:S04]  /*79c0*/  SHF.L.U32 R0, R0, 0x1f, RZ ;  /* 0x0000001f00007819 */ /* 0x000fc800000006ff */
[----:B------:R-:W3:Y:S01]  /*79d0*/  SYNCS.PHASECHK.TRANS64.TRYWAIT P0, [UR39+0x8], R0 ;  /* 0x00000800ff0075a7 */ /* 0x000ee20008000167 */
[C---:B--2---:R-:W-:Y:S02]  /*79e0*/  LOP3.LUT P1, RZ, R2.reuse, 0x3, RZ, 0xc0, !PT ;  /* 0x0000000302ff7812 */ /* 0x044fe4000782c0ff */
[----:B------:R-:W-:Y:S01]  /*79f0*/  LOP3.LUT R16, R2, 0x7f, RZ, 0xc0, !PT ;  /* 0x0000007f02107812 */ /* 0x000fe200078ec0ff */
[----:B---3--:R-:W-:Y:S10]  /*7a00*/  @!P0 BRA `(.L_x_57) ;  /* 0x0000003400508947 */ /* 0x008ff40003800000 */
.L_x_115:
[----:B------:R-:W-:Y:S01]  /*7a10*/  ULDC.64 UR10, c[0x0][0x208] ;  /* 0x00008200000a7ab9 */ /* 0x000fe20000000a00 */
[----:B------:R-:W-:Y:S01]  /*7a20*/  BSSY B0, `(.L_x_58) ;  /* 0x0000019000007945 */ /* 0x000fe20003800000 */
[----:B------:R-:W-:-:S03]  /*7a30*/  SHF.R.U32.HI R17, RZ, 0x5, R16 ;  /* 0x00000005ff117819 */ /* 0x000fc60000011610 */
[----:B------:R-:W-:Y:S05]  /*7a40*/  @P1 BRA `(.L_x_59) ;  /* 0x0000000000581947 */ /* 0x000fea0003800000 */
[----:B------:R-:W3:Y:S01]  /*7a50*/  S2UR UR4, SR_CTAID.Y ;  /* 0x00000000000479c3 */ /* 0x000ee20000002600 */
[----:B--2---:R-:W-:Y:S01]  /*7a60*/  SHF.R.U32.HI R0, RZ, 0x2, R2 ;  /* 0x00000002ff007819 */ /* 0x004fe20000011602 */
[----:B------:R-:W-:Y:S01]  /*7a70*/  USHF.L.U32 UR8, UR37, 0x6, URZ ;  /* 0x0000000625087899 */ /* 0x000fe2000800063f */
[----:B------:R-:W-:Y:S01]  /*7a80*/  SHF.L.U32 R3, R17, 0x4, RZ ;  /* 0x0000000411037819 */ /* 0x000fe200000006ff */
[----:B------:R-:W-:Y:S01]  /*7a90*/  ULDC.64 UR6, c[0x0][0x688] ;  /* 0x0001a20000067ab9 */ /* 0x000fe20000000a00 */
[----:B------:R-:W-:-:S03]  /*7aa0*/  LOP3.LUT R0, R0, 0x7, RZ, 0xc0, !PT ;  /* 0x0000000700007812 */ /* 0x000fc600078ec0ff */
[----:B------:R-:W2:Y:S01]  /*7ab0*/  S2UR UR5, SR_CTAID.Z ;  /* 0x00000000000579c3 */ /* 0x000ea20000002700 */
[----:B------:R-:W-:-:S04]  /*7ac0*/  LOP3.LUT R0, R3, 0xfffffff0, R0, 0xe2, !PT ;  /* 0xfffffff003007812 */ /* 0x000fc800078ee200 */
[----:B------:R-:W-:-:S04]  /*7ad0*/  IADD3 R3, R0, UR8, RZ ;  /* 0x0000000800037c10 */ /* 0x000fc8000fffe0ff */
[----:B------:R-:W-:Y:S01]  /*7ae0*/  IADD3 R2, R3, 0x8, RZ ;  /* 0x0000000803027810 */ /* 0x000fe20007ffe0ff */
[----:B---3--:R-:W-:-:S04]  /*7af0*/  UIMAD UR4, UR4, UR6, UR8 ;  /* 0x00000006040472a4 */ /* 0x008fc8000f8e0208 */
[----:B--2---:R-:W-:-:S03]  /*7b00*/  UIMAD UR4, UR5, UR7, UR4 ;  /* 0x00000007050472a4 */ /* 0x004fc6000f8e0204 */
[----:B------:R-:W-:Y:S02]  /*7b10*/  ULDC UR5, c[0x0][0x288] ;  /* 0x0000a20000057ab9 */ /* 0x000fe40000000800 */
[----:B------:R-:W-:Y:S02]  /*7b20*/  ISETP.GE.U32.AND P0, PT, R3, UR5, PT ;  /* 0x0000000503007c0c */ /* 0x000fe4000bf06070 */
[----:B------:R-:W-:Y:S02]  /*7b30*/  IADD3 R0, P2, R0, UR4, RZ ;  /* 0x0000000400007c10 */ /* 0x000fe4000ff5e0ff */
[----:B------:R-:W-:Y:S01]  /*7b40*/  ISETP.GE.U32.AND P1, PT, R2, UR5, PT ;  /* 0x0000000502007c0c */ /* 0x000fe2000bf26070 */
[----:B------:R-:W-:Y:S01]  /*7b50*/  ULDC.64 UR4, c[0x0][0x680] ;  /* 0x0001a00000047ab9 */ /* 0x000fe20000000a00 */
[----:B------:R-:W-:Y:S02]  /*7b60*/  IADD3.X R3, RZ, RZ, RZ, P2, !PT ;  /* 0x000000ffff037210 */ /* 0x000fe400017fe4ff */
[----:B------:R-:W-:-:S04]  /*7b70*/  LEA R2, P2, R0, UR4, 0x2 ;  /* 0x0000000400027c11 */ /* 0x000fc8000f8410ff */
[----:B------:R-:W-:-:S05]  /*7b80*/  LEA.HI.X R3, R0, UR5, R3, 0x2, P2 ;  /* 0x0000000500037c11 */ /* 0x000fca00090f1403 */
[----:B------:R3:W-:Y:S04]  /*7b90*/  @!P0 STG.E desc[UR10][R2.64], R11 ;  /* 0x0000000b02008986 */ /* 0x0007e8000c10190a */
[----:B------:R3:W-:Y:S02]  /*7ba0*/  @!P1 STG.E desc[UR10][R2.64+0x20], R9 ;  /* 0x0000200902009986 */ /* 0x0007e4000c10190a */
.L_x_59:
[----:B------:R-:W-:Y:S05]  /*7bb0*/  BSYNC B0 ;  /* 0x0000000000007941 */ /* 0x000fea0003800000 */
.L_x_58:
[----:B------:R-:W-:Y:S01]  /*7bc0*/  ULDC.64 UR4, c[0x0][0x730] ;  /* 0x0001cc0000047ab9 */ /* 0x000fe20000000a00 */
[-C--:B------:R-:W-:Y:S01]  /*7bd0*/  FMUL R26, R26, R10.reuse ;  /* 0x0000000a1a1a7220 */ /* 0x080fe20000400000 */
[----:B------:R-:W-:Y:S01]  /*7be0*/  ISETP.NE.U32.AND P0, PT, RZ, UR4, PT ;  /* 0x00000004ff007c0c */ /* 0x000fe2000bf05070 */
[-C--:B------:R-:W-:Y:S01]  /*7bf0*/  FMUL R120, R27, R10.reuse ;  /* 0x0000000a1b787220 */ /* 0x080fe20000400000 */
[-C--:B------:R-:W-:Y:S01]  /*7c00*/  FMUL R30, R30, R10.reuse ;  /* 0x0000000a1e1e7220 */ /* 0x080fe20000400000 */
[-C--:B------:R-:W-:Y:S01]  /*7c10*/  FMUL R122, R31, R10.reuse ;  /* 0x0000000a1f7a7220 */ /* 0x080fe20000400000 */
[----:B------:R-:W-:Y:S01]  /*7c20*/  ISETP.NE.AND.EX P0, PT, RZ, UR5, PT, P0 ;  /* 0x00000005ff007c0c */ /* 0x000fe2000bf05300 */
        /* <DEDUP_REMOVED lines=44> */
[----:B------:R-:W-:Y:S06]  /*7ef0*/  @P0 BRA `(.L_x_60) ;  /* 0x0000000000200947 */ /* 0x000fec0003800000 */
[----:B------:R-:W-:Y:S02]  /*7f00*/  ULDC.64 UR4, c[0x0][0x728] ;  /* 0x0001ca0000047ab9 */ /* 0x000fe40000000a00 */
[----:B------:R-:W-:-:S04]  /*7f10*/  ISETP.NE.U32.AND P0, PT, RZ, UR4, PT ;  /* 0x00000004ff007c0c */ /* 0x000fc8000bf05070 */
[----:B------:R-:W-:-:S13]  /*7f20*/  ISETP.NE.AND.EX P0, PT, RZ, UR5, PT, P0 ;  /* 0x00000005ff007c0c */ /* 0x000fda000bf05300 */
[----:B------:R-:W-:Y:S05]  /*7f30*/  @!P0 BRA `(.L_x_61) ;  /* 0x00000000000c8947 */ /* 0x000fea0003800000 */
[----:B--23--:R-:W2:Y:S02]  /*7f40*/  LDC.64 R2, c[0x0][0x728] ;  /* 0x0001ca00ff027b82 */ /* 0x00cea40000000a00 */
[----:B--2---:R2:W5:Y:S01]  /*7f50*/  LDG.E R2, desc[UR10][R2.64] ;  /* 0x0000000a02027981 */ /* 0x004562000c1e1900 */
[----:B------:R-:W-:Y:S05]  /*7f60*/  BRA `(.L_x_60) ;  /* 0x0000000000047947 */ /* 0x000fea0003800000 */
.L_x_61:
[----:B---3--:R-:W4:Y:S02]  /*7f70*/  LDC R2, c[0x0][0x720] ;  /* 0x0001c800ff027b82 */ /* 0x008f240000000800 */
.L_x_60:
[----:B--2---:R-:W-:Y:S02]  /*7f80*/  MOV R0, RZ ;  /* 0x000000ff00007202 */ /* 0x004fe40000000f00 */
[----:B----45:R-:W-:Y:S02]  /*7f90*/  MOV R87, R2 ;  /* 0x0000000200577202 */ /* 0x030fe40000000f00 */
[----:B------:R-:W-:-:S13]  /*7fa0*/  LOP3.LUT P0, RZ, R0, 0x1bf, RZ, 0xc0, !PT ;  /* 0x000001bf00ff7812 */ /* 0x000fda000780c0ff */
[----:B------:R-:W-:Y:S05]  /*7fb0*/  @!P0 BRA `(.L_x_62) ;  /* 0x0000000000408947 */ /* 0x000fea0003800000 */
[----:B------:R-:W-:Y:S01]  /*7fc0*/  MOV R0, 0x0 ;  /* 0x0000000000007802 */ /* 0x000fe20000000f00 */
[----:B------:R-:W-:Y:S01]  /*7fd0*/  ULDC.64 UR4, c[0x4][0x70] ;  /* 0x01001c0000047ab9 */ /* 0x000fe20000000a00 */
[----:B------:R-:W-:Y:S01]  /*7fe0*/  ULDC.64 UR6, c[0x4][0x8] ;  /* 0x0100020000067ab9 */ /* 0x000fe20000000a00 */
[----:B------:R-:W-:Y:S01]  /*7ff0*/  MOV R4, UR4 ;  /* 0x0000000400047c02 */ /* 0x000fe20008000f00 */
[----:B---3--:R2:W3:Y:S01]  /*8000*/  LDC.64 R2, c[0x4][R0] ;  /* 0x0100000000027b82 */ /* 0x0084e20000000a00 */
[----:B------:R-:W-:Y:S01]  /*8010*/  MOV R5, UR5 ;  /* 0x0000000500057c02 */ /* 0x000fe20008000f00 */
[----:B------:R-:W-:Y:S01]  /*8020*/  ULDC.64 UR4, c[0x4][0x78] ;  /* 0x01001e0000047ab9 */ /* 0x000fe20000000a00 */
[----:B------:R-:W-:Y:S02]  /*8030*/  MOV R10, UR6 ;  /* 0x00000006000a7c02 */ /* 0x000fe40008000f00 */
[----:B------:R-:W-:Y:S02]  /*8040*/  MOV R6, UR4 ;  /* 0x0000000400067c02 */ /* 0x000fe40008000f00 */
[----:B------:R-:W-:-:S02]  /*8050*/  MOV R7, UR5 ;  /* 0x0000000500077c02 */ /* 0x000fc40008000f00 */
[----:B------:R-:W-:Y:S02]  /*8060*/  MOV R11, UR7 ;  /* 0x00000007000b7c02 */ /* 0x000fe40008000f00 */
[----:B------:R-:W-:Y:S02]  /*8070*/  MOV R8, 0x70 ;  /* 0x0000007000087802 */ /* 0x000fe40000000f00 */
[----:B------:R-:W-:Y:S02]  /*8080*/  MOV R12, 0x1 ;  /* 0x00000001000c7802 */ /* 0x000fe40000000f00 */
[----:B--2---:R-:W-:-:S07]  /*8090*/  MOV R13, RZ ;  /* 0x000000ff000d7202 */ /* 0x004fce0000000f00 */
[----:B------:R-:W-:-:S07]  /*80a0*/  LEPC R20, `(.L_x_62) ;  /* 0x000000001014794e */ /* 0x000fce0000000000 */
[----:B-1-3--:R-:W-:Y:S05]  /*80b0*/  CALL.ABS.NOINC R2 ;  /* 0x0000000002007343 */ /* 0x00afea0003c00000 */
.L_x_62:
[----:B------:R-:W-:Y:S02]  /*80c0*/  MOV R22, UR36 ;  /* 0x0000002400167c02 */ /* 0x000fe40008000f00 */
[----:B---3--:R-:W-:-:S05]  /*80d0*/  MOV R3, UR38 ;  /* 0x0000002600037c02 */ /* 0x008fca0008000f00 */
[----:B------:R-:W-:-:S05]  /*80e0*/  IMAD R22, R3, 0x2200, R22 ;  /* 0x0000220003167824 */ /* 0x000fca00078e0216 */
[----:B------:R-:W-:-:S04]  /*80f0*/  IADD3 R18, R22, -0x2200, RZ ;  /* 0xffffde0016127810 */ /* 0x000fc80007ffe0ff */
[----:B------:R-:W-:-:S13]  /*8100*/  LOP3.LUT P0, RZ, R18, 0x1b0, RZ, 0xc0, !PT ;  /* 0x000001b012ff7812 */ /* 0x000fda000780c0ff */
[----:B------:R-:W-:Y:S05]  /*8110*/  @!P0 BRA `(.L_x_63) ;  /* 0x0000000000408947 */ /* 0x000fea0003800000 */
[----:B------:R-:W-:Y:S01]  /*8120*/  MOV R0, 0x0 ;  /* 0x0000000000007802 */ /* 0x000fe20000000f00 */
[----:B------:R-:W-:Y:S01]  /*8130*/  ULDC.64 UR4, c[0x4][0x70] ;  /* 0x01001c0000047ab9 */ /* 0x000fe20000000a00 */
[----:B------:R-:W-:Y:S01]  /*8140*/  ULDC.64 UR6, c[0x4][0x78] ;  /* 0x01001e0000067ab9 */ /* 0x000fe20000000a00 */
[----:B------:R-:W-:Y:S01]  /*8150*/  MOV R4, UR4 ;  /* 0x0000000400047c02 */ /* 0x000fe20008000f00 */
[----:B------:R2:W3:Y:S01]  /*8160*/  LDC.64 R2, c[0x4][R0] ;  /* 0x0100000000027b82 */ /* 0x0004e20000000a00 */
        /* <DEDUP_REMOVED lines=11> */
.L_x_63:
[----:B------:R-:W2:Y:S01]  /*8220*/  S2R R5, SR_TID.X ;  /* 0x0000000000057919 */ /* 0x000ea20000002100 */
[----:B------:R-:W-:Y:S01]  /*8230*/  ULDC.64 UR4, c[0x0][0x730] ;  /* 0x0001cc0000047ab9 */ /* 0x000fe20000000a00 */
[----:B------:R-:W-:Y:S02]  /*8240*/  IADD3 R16, R16, 0x1f, RZ ;  /* 0x0000001f10107810 */ /* 0x000fe40007ffe0ff */
[----:B------:R-:W-:Y:S02]  /*8250*/  ISETP.NE.U32.AND P0, PT, RZ, UR4, PT ;  /* 0x00000004ff007c0c */ /* 0x000fe4000bf05070 */
[----:B------:R-:W-:Y:S02]  /*8260*/  ISETP.GT.U32.AND P1, PT, R16, 0x3e, PT ;  /* 0x0000003e1000780c */ /* 0x000fe40003f24070 */
[----:B------:R-:W-:-:S13]  /*8270*/  ISETP.NE.AND.EX P0, PT, RZ, UR5, PT, P0 ;  /* 0x00000005ff007c0c */ /* 0x000fda000bf05300 */
[----:B------:R-:W3:Y:S01]  /*8280*/  @P0 LDC R87, c[0x0][0x720] ;  /* 0x0001c800ff570b82 */ /* 0x000ee20000000800 */
[C---:B--2---:R-:W-:Y:S02]  /*8290*/  SHF.L.U32 R0, R5.reuse, 0x5, RZ ;  /* 0x0000000505007819 */ /* 0x044fe400000006ff */
[----:B------:R-:W-:Y:S02]  /*82a0*/  SHF.R.U32.HI R3, RZ, 0x1, R5 ;  /* 0x00000001ff037819 */ /* 0x000fe40000011605 */
[C---:B------:R-:W-:Y:S02]  /*82b0*/  LOP3.LUT R2, R0.reuse, 0xc0, RZ, 0xc0, !PT ;  /* 0x000000c000027812 */ /* 0x040fe400078ec0ff */
[----:B------:R-:W-:Y:S02]  /*82c0*/  LOP3.LUT R4, R0, 0x20, RZ, 0xc0, !PT ;  /* 0x0000002000047812 */ /* 0x000fe400078ec0ff */
[----:B------:R-:W-:Y:S02]  /*82d0*/  LOP3.LUT R2, R2, 0x8, R3, 0xf8, !PT ;  /* 0x0000000802027812 */ /* 0x000fe400078ef803 */
[----:B------:R-:W-:-:S02]  /*82e0*/  SHF.L.U32 R3, R5, 0x2, RZ ;  /* 0x0000000205037819 */ /* 0x000fc400000006ff */
[----:B------:R-:W-:Y:S01]  /*82f0*/  LEA R4, R17, R4, 0x9 ;  /* 0x0000000411047211 */ /* 0x000fe200078e48ff */
[-C--:B---3--:R-:W-:Y:S01]  /*8300*/  FMUL R9, R34, R87.reuse ;  /* 0x0000005722097220 */ /* 0x088fe20000400000 */
[----:B------:R-:W-:Y:S01]  /*8310*/  LOP3.LUT R3, R2, 0x18, R3, 0x78, !PT ;  /* 0x0000001802037812 */ /* 0x000fe200078e7803 */
[-C--:B------:R-:W-:Y:S01]  /*8320*/  FMUL R10, R124, R87.reuse ;  /* 0x000000577c0a7220 */ /* 0x080fe20000400000 */
[----:B------:R-:W-:Y:S01]  /*8330*/  LOP3.LUT R0, R0, 0x100, RZ, 0xc0, !PT ;  /* 0x0000010000007812 */ /* 0x000fe200078ec0ff */
[-C--:B------:R-:W-:Y:S01]  /*8340*/  FMUL R25, R25, R87.reuse ;  /* 0x0000005719197220 */ /* 0x080fe20000400000 */
[----:B------:R-:W-:Y:S01]  /*8350*/  LOP3.LUT P0, RZ, R5, 0x4, RZ, 0xc0, !PT ;  /* 0x0000000405ff7812 */ /* 0x000fe2000780c0ff */
[-C--:B------:R-:W-:Y:S01]  /*8360*/  FMUL R5, R26, R87.reuse ;  /* 0x000000571a057220 */ /* 0x080fe20000400000 */
[----:B------:R-:W-:Y:S01]  /*8370*/  IADD3 R3, R3, R4, R0 ;  /* 0x0000000403037210 */ /* 0x000fe20007ffe000 */
        /* <DEDUP_REMOVED lines=12> */
[----:B------:R-:W-:Y:S01]  /*8440*/  F2FP.F16.F32.PACK_AB R5, R0, R5 ;  /* 0x000000050005723e */ /* 0x000fe200000000ff */
[-C--:B------:R-:W-:Y:S01]  /*8450*/  FMUL R14, R42, R87.reuse ;  /* 0x000000572a0e7220 */ /* 0x080fe20000400000 */
[----:B------:R-:W-:Y:S01]  /*8460*/  MOV R0, 0x10 ;  /* 0x0000001000007802 */ /* 0x000fe20000000f00 */
[-C--:B------:R-:W-:Y:S01]  /*8470*/  FMUL R16, R46, R87.reuse ;  /* 0x000000572e107220 */ /* 0x080fe20000400000 */
[----:B------:R-:W-:Y:S01]  /*8480*/  LEA R21, R3, R18, 0x1 ;  /* 0x0000001203157211 */ /* 0x000fe200078e08ff */
        /* <DEDUP_REMOVED lines=19> */
[-C--:B-1----:R-:W-:Y:S01]  /*85c0*/  FMUL R19, R134, R87.reuse ;  /* 0x0000005786137220 */ /* 0x082fe20000400000 */
        /* <DEDUP_REMOVED lines=58> */
[----:B------:R-:W-:Y:S01]  /*8970*/  FMUL R87, R118, R87 ;  /* 0x0000005776577220 */ /* 0x000fe20000400000 */
[----:B------:R-:W-:-:S02]  /*8980*/  F2FP.F16.F32.PACK_AB R4, R25, R4 ;  /* 0x000000041904723e */ /* 0x000fc400000000ff */
[----:B------:R-:W-:Y:S02]  /*8990*/  F2FP.F16.F32.PACK_AB R6, R29, R6 ;  /* 0x000000061d06723e */ /* 0x000fe400000000ff */
[----:B------:R-:W-:Y:S02]  /*89a0*/  F2FP.F16.F32.PACK_AB R7, R2, R7 ;  /* 0x000000070207723e */ /* 0x000fe400000000ff */
[----:B------:R-:W-:Y:S02]  /*89b0*/  F2FP.F16.F32.PACK_AB R8, R33, R8 ;  /* 0x000000082108723e */ /* 0x000fe400000000ff */
[----:B------:R-:W-:Y:S02]  /*89c0*/  F2FP.F16.F32.PACK_AB R10, R37, R36 ;  /* 0x00000024250a723e */ /* 0x000fe400000000ff */
[----:B------:R-:W-:Y:S02]  /*89d0*/  F2FP.F16.F32.PACK_AB R11, R12, R11 ;  /* 0x0000000b0c0b723e */ /* 0x000fe400000000ff */
[----:B------:R-:W-:-:S02]  /*89e0*/  SEL R0, R0, 0xfffffff0, !P0 ;  /* 0xfffffff000007807 */ /* 0x000fc40004000000 */
[----:B------:R-:W-:Y:S01]  /*89f0*/  IADD3 R23, R21, 0x1000, RZ ;  /* 0x0000100015177810 */ /* 0x000fe20007ffe0ff */
[----:B------:R-:W-:Y:S06]  /*8a00*/  @P1 BRA `(.L_x_64) ;  /* 0x0000000000041947 */ /* 0x000fec0003800000 */
[----:B------:R-:W-:-:S04]  /*8a10*/  DEPBAR.LE SB0, 0x1 ;  /* 0x000080400000791a */ /* 0x000fc80000000000 */
.L_x_64:
[----:B------:R-:W-:Y:S05]  /*8a20*/  WARPSYNC.ALL ;  /* 0x0000000000007948 */ /* 0x000fea0003800000 */
[----:B------:R-:W-:Y:S01]  /*8a30*/  BAR.SYNC.DEFER_BLOCKING 0x1, 0x80 ;  /* 0x0042000000007b1d */ /* 0x000fe20000010000 */
[----:B------:R-:W-:Y:S02]  /*8a40*/  LEA R3, R3, R22, 0x1 ;  /* 0x0000001603037211 */ /* 0x000fe400078e08ff */
[C---:B------:R-:W-:Y:S02]  /*8a50*/  LEA R23, R0.reuse, R23, 0x1 ;  /* 0x0000001700177211 */ /* 0x040fe400078e08ff */
[----:B------:R-:W-:Y:S01]  /*8a60*/  LEA R0, R0, R21, 0x1 ;  /* 0x0000001500007211 */ /* 0x000fe200078e08ff */
[----:B------:R-:W-:Y:S01]  /*8a70*/  BSSY B0, `(.L_x_65) ;  /* 0x000001f000007945 */ /* 0x000fe20003800000 */
[----:B------:R-:W-:-:S02]  /*8a80*/  F2FP.F16.F32.PACK_AB R13, R13, R14 ;  /* 0x0000000e0d0d723e */ /* 0x000fc400000000ff */
[----:B------:R-:W-:Y:S02]  /*8a90*/  F2FP.F16.F32.PACK_AB R15, R15, R16 ;  /* 0x000000100f0f723e */ /* 0x000fe400000000ff */
[----:B------:R-:W-:Y:S02]  /*8aa0*/  F2FP.F16.F32.PACK_AB R12, R41, R40 ;  /* 0x00000028290c723e */ /* 0x000fe400000000ff */
[----:B------:R-:W-:Y:S02]  /*8ab0*/  F2FP.F16.F32.PACK_AB R14, R45, R44 ;  /* 0x0000002c2d0e723e */ /* 0x000fe400000000ff */
[----:B------:R-:W-:Y:S02]  /*8ac0*/  F2FP.F16.F32.PACK_AB R16, R49, R48 ;  /* 0x000000303110723e */ /* 0x000fe400000000ff */
[----:B------:R-:W-:Y:S02]  /*8ad0*/  F2FP.F16.F32.PACK_AB R17, R17, R20 ;  /* 0x000000141111723e */ /* 0x000fe400000000ff */
[----:B------:R-:W-:-:S02]  /*8ae0*/  F2FP.F16.F32.PACK_AB R18, R53, R52 ;  /* 0x000000343512723e */ /* 0x000fc400000000ff */
[----:B------:R-:W-:Y:S01]  /*8af0*/  F2FP.F16.F32.PACK_AB R19, R19, R24 ;  /* 0x000000181313723e */ /* 0x000fe200000000ff */
[----:B------:R1:W-:Y:S04]  /*8b00*/  STSM.16.M88.4 [R3+-0x2200], R4 ;  /* 0xffde000403007844 */ /* 0x0003e80000000200 */
[----:B------:R1:W-:Y:S01]  /*8b10*/  STSM.16.M88.4 [R0], R8 ;  /* 0x0000000800007844 */ /* 0x0003e20000000200 */
[----:B------:R-:W-:Y:S01]  /*8b20*/  @!PT LDS RZ, [RZ] ;  /* 0x00000000fffff984 */ /* 0x000fe20000000800 */
[----:B------:R-:W-:Y:S01]  /*8b30*/  @!PT LDS RZ, [RZ] ;  /* 0x00000000fffff984 */ /* 0x000fe20000000800 */
[----:B------:R-:W-:Y:S01]  /*8b40*/  @!PT LDS RZ, [RZ] ;  /* 0x00000000fffff984 */ /* 0x000fe20000000800 */
[----:B------:R-:W-:Y:S01]  /*8b50*/  @!PT LDS RZ, [RZ] ;  /* 0x00000000fffff984 */ /* 0x000fe20000000800 */
[----:B------:R2:W-:Y:S06]  /*8b60*/  MEMBAR.ALL.CTA ;  /* 0x0000000000007992 */ /* 0x0005ec0000008000 */
[----:B--2---:R-:W2:Y:S02]  /*8b70*/  FENCE.VIEW.ASYNC.S ;  /* 0x00000000000073c6 */ /* 0x004ea40000000000 */
[----:B--2---:R-:W-:Y:S06]  /*8b80*/  BAR.SYNC.DEFER_BLOCKING 0x1, 0x80 ;  /* 0x0042000000007b1d */ /* 0x004fec0000010000 */
[----:B------:R-:W-:Y:S05]  /*8b90*/  @P1 BRA `(.L_x_66) ;  /* 0x0000000000301947 */ /* 0x000fea0003800000 */
[----:B------:R-:W-:Y:S01]  /*8ba0*/  S2UR UR12, SR_CTAID.Z ;  /* 0x00000000000c79c3 */ /* 0x000fe20000002700 */
[----:B------:R-:W-:Y:S01]  /*8bb0*/  R2UR UR8, R22 ;  /* 0x00000000160872ca */ /* 0x000fe200000e0000 */
[----:B------:R-:W-:Y:S01]  /*8bc0*/  ULDC.64 UR4, c[0x0][0x198] ;  /* 0x0000660000047ab9 */ /* 0x000fe20000000a00 */
[----:B------:R-:W-:Y:S02]  /*8bd0*/  USHF.L.U32 UR10, UR37, 0x6, URZ ;  /* 0x00000006250a7899 */ /* 0x000fe4000800063f */
[----:B------:R-:W-:Y:S01]  /*8be0*/  UIADD3 UR4, UP0, UR4, 0x670, URZ ;  /* 0x0000067004047890 */ /* 0x000fe2000ff1e03f */
[----:B------:R-:W-:Y:S02]  /*8bf0*/  UMOV UR9, URZ ;  /* 0x0000003f00097c82 */ /* 0x000fe40008000000 */
[----:B------:R-:W2:Y:S01]  /*8c00*/  S2UR UR11, SR_CTAID.Y ;  /* 0x00000000000b79c3 */ /* 0x000ea20000002600 */
[----:B------:R-:W-:-:S05]  /*8c10*/  UIADD3.X UR5, URZ, UR5, URZ, UP0, !UPT ;  /* 0x000000053f057290 */ /* 0x000fca00087fe43f */
[----:B------:R-:W-:-:S09]  /*8c20*/  UIADD3 UR8, UR8, -0x2200, URZ ;  /* 0xffffde0008087890 */ /* 0x000fd2000fffe03f */
[----:B--2---:R2:W-:Y:S01]  /*8c30*/  UTMASTG.4D [UR8], [UR4] ;  /* 0x00000008040073b5 */ /* 0x0045e20008018000 */
[----:B------:R0:W-:Y:S01]  /*8c40*/  UTMACMDFLUSH ;  /* 0x00000000000079b7 */ /* 0x0001e20000000000 */
[----:B--2---:R-:W-:-:S04]  /*8c50*/  DEPBAR.LE SB0, 0x1 ;  /* 0x000080400000791a */ /* 0x004fc80000000000 */
.L_x_66:
[----:B------:R-:W-:Y:S05]  /*8c60*/  BSYNC B0 ;  /* 0x0000000000007941 */ /* 0x000fea0003800000 */
.L_x_65:
[----:B------:R-:W-:Y:S01]  /*8c70*/  BAR.SYNC.DEFER_BLOCKING 0x1, 0x80 ;  /* 0x0042000000007b1d */ /* 0x000fe20000010000 */
[----:B-1----:R-:W-:Y:S02]  /*8c80*/  F2FP.F16.F32.PACK_AB R4, R57, R56 ;  /* 0x000000383904723e */ /* 0x002fe400000000ff */
[----:B------:R-:W-:Y:S02]  /*8c90*/  F2FP.F16.F32.PACK_AB R5, R26, R27 ;  /* 0x0000001b1a05723e */ /* 0x000fe400000000ff */
[----:B------:R-:W-:Y:S01]  /*8ca0*/  F2FP.F16.F32.PACK_AB R6, R61, R60 ;  /* 0x0000003c3d06723e */ /* 0x000fe200000000ff */
[----:B------:R-:W-:Y:S01]  /*8cb0*/  BSSY B0, `(.L_x_67) ;  /* 0x000001c000007945 */ /* 0x000fe20003800000 */
[----:B------:R-:W-:Y:S02]  /*8cc0*/  F2FP.F16.F32.PACK_AB R7, R28, R31 ;  /* 0x0000001f1c07723e */ /* 0x000fe400000000ff */
[----:B------:R-:W-:Y:S02]  /*8cd0*/  F2FP.F16.F32.PACK_AB R8, R65, R64 ;  /* 0x000000404108723e */ /* 0x000fe400000000ff */
[----:B------:R-:W-:-:S02]  /*8ce0*/  F2FP.F16.F32.PACK_AB R9, R30, R35 ;  /* 0x000000231e09723e */ /* 0x000fc400000000ff */
[----:B------:R-:W-:Y:S02]  /*8cf0*/  F2FP.F16.F32.PACK_AB R10, R69, R68 ;  /* 0x00000044450a723e */ /* 0x000fe400000000ff */
[----:B------:R-:W-:Y:S01]  /*8d00*/  F2FP.F16.F32.PACK_AB R11, R32, R39 ;  /* 0x00000027200b723e */ /* 0x000fe200000000ff */
[----:B------:R1:W-:Y:S04]  /*8d10*/  STSM.16.M88.4 [R21+0x1000], R12 ;  /* 0x0010000c15007844 */ /* 0x0003e80000000200 */
[----:B------:R1:W-:Y:S01]  /*8d20*/  STSM.16.M88.4 [R0+0x1000], R16 ;  /* 0x0010001000007844 */ /* 0x0003e20000000200 */
        /* <DEDUP_REMOVED lines=13> */
[----:B------:R-:W-:Y:S02]  /*8e00*/  UMOV UR9, 0x20 ;  /* 0x0000002000097882 */ /* 0x000fe40000000000 */
[----:B------:R-:W2:Y:S01]  /*8e10*/  S2UR UR11, SR_CTAID.Y ;  /* 0x00000000000b79c3 */ /* 0x000ea20000002600 */
[----:B------:R-:W-:-:S05]  /*8e20*/  UIADD3.X UR5, URZ, UR5, URZ, UP0, !UPT ;  /* 0x000000053f057290 */ /* 0x000fca00087fe43f */
[----:B------:R-:W-:-:S09]  /*8e30*/  UIADD3 UR8, UR8, -0x1200, URZ ;  /* 0xffffee0008087890 */ /* 0x000fd2000fffe03f */
[----:B--2---:R2:W-:Y:S01]  /*8e40*/  UTMASTG.4D [UR8], [UR4] ;  /* 0x00000008040073b5 */ /* 0x0045e20008018000 */
[----:B------:R0:W-:Y:S01]  /*8e50*/  UTMACMDFLUSH ;  /* 0x00000000000079b7 */ /* 0x0001e20000000000 */
[----:B--2---:R-:W-:-:S04]  /*8e60*/  DEPBAR.LE SB0, 0x1 ;  /* 0x000080400000791a */ /* 0x004fc80000000000 */
.L_x_68:
[----:B------:R-:W-:Y:S05]  /*8e70*/  BSYNC B0 ;  /* 0x0000000000007941 */ /* 0x000fea0003800000 */
.L_x_67:
        /* <DEDUP_REMOVED lines=10> */
[----:B------:R1:W-:Y:S04]  /*8f20*/  STSM.16.M88.4 [R21], R4 ;  /* 0x0000000415007844 */ /* 0x0003e80000000200 */
        /* <DEDUP_REMOVED lines=21> */
.L_x_70:
[----:B------:R-:W-:Y:S05]  /*9080*/  BSYNC B0 ;  /* 0x0000000000007941 */ /* 0x000fea0003800000 */
.L_x_69:
[----:B------:R-:W-:Y:S01]  /*9090*/  BAR.SYNC.DEFER_BLOCKING 0x1, 0x80 ;  /* 0x0042000000007b1d */ /* 0x000fe20000010000 */
[----:B------:R-:W-:Y:S02]  /*90a0*/  F2FP.F16.F32.PACK_AB R88, R89, R88 ;  /* 0x000000585958723e */ /* 0x000fe400000000ff */
        /* <DEDUP_REMOVED lines=9> */
[----:B------:R2:W-:Y:S01]  /*9140*/  STSM.16.M88.4 [R23], R16 ;  /* 0x0000001017007844 */ /* 0x0005e20000000200 */
[----:B------:R-:W-:Y:S01]  /*9150*/  @!PT LDS RZ, [RZ] ;  /* 0x00000000fffff984 */ /* 0x000fe20000000800 */
[----:B------:R-:W-:Y:S01]  /*9160*/  @!PT LDS RZ, [RZ] ;  /* 0x00000000fffff984 */ /* 0x000fe20000000800 */
[----:B------:R-:W-:Y:S01]  /*9170*/  @!PT LDS RZ, [RZ] ;  /* 0x00000000fffff984 */ /* 0x000fe20000000800 */
[----:B------:R-:W-:Y:S01]  /*9180*/  @!PT LDS RZ, [RZ] ;  /* 0x00000000fffff984 */ /* 0x000fe20000000800 */
[----:B------:R3:W-:Y:S06]  /*9190*/  MEMBAR.ALL.CTA ;  /* 0x0000000000007992 */ /* 0x0007ec0000008000 */
[----:B---3--:R-:W3:Y:S02]  /*91a0*/  FENCE.VIEW.ASYNC.S ;  /* 0x00000000000073c6 */ /* 0x008ee40000000000 */
[----:B---3--:R-:W-:Y:S06]  /*91b0*/  BAR.SYNC.DEFER_BLOCKING 0x1, 0x80 ;  /* 0x0042000000007b1d */ /* 0x008fec0000010000 */
[----:B------:R-:W-:Y:S05]  /*91c0*/  @P1 BRA `(.L_x_72) ;  /* 0x0000000000301947 */ /* 0x000fea0003800000 */
[----:B------:R-:W-:Y:S01]  /*91d0*/  S2UR UR12, SR_CTAID.Z ;  /* 0x00000000000c79c3 */ /* 0x000fe20000002700 */
[----:B------:R-:W-:Y:S01]  /*91e0*/  R2UR UR8, R22 ;  /* 0x00000000160872ca */ /* 0x000fe200000e0000 */
[----:B------:R-:W-:Y:S01]  /*91f0*/  ULDC.64 UR4, c[0x0][0x198] ;  /* 0x0000660000047ab9 */ /* 0x000fe20000000a00 */
[----:B------:R-:W-:Y:S02]  /*9200*/  USHF.L.U32 UR10, UR37, 0x6, URZ ;  /* 0x00000006250a7899 */ /* 0x000fe4000800063f */
[----:B------:R-:W-:Y:S01]  /*9210*/  UIADD3 UR4, UP0, UR4, 0x670, URZ ;  /* 0x0000067004047890 */ /* 0x000fe2000ff1e03f */
[----:B------:R-:W-:Y:S02]  /*9220*/  UMOV UR9, 0x60 ;  /* 0x0000006000097882 */ /* 0x000fe40000000000 */
[----:B------:R-:W3:Y:S01]  /*9230*/  S2UR UR11, SR_CTAID.Y ;  /* 0x00000000000b79c3 */ /* 0x000ee20000002600 */
[----:B------:R-:W-:-:S05]  /*9240*/  UIADD3.X UR5, URZ, UR5, URZ, UP0, !UPT ;  /* 0x000000053f057290 */ /* 0x000fca00087fe43f */
[----:B------:R-:W-:-:S09]  /*9250*/  UIADD3 UR8, UR8, -0x1200, URZ ;  /* 0xffffee0008087890 */ /* 0x000fd2000fffe03f */
[----:B---3--:R3:W-:Y:S01]  /*9260*/  UTMASTG.4D [UR8], [UR4] ;  /* 0x00000008040073b5 */ /* 0x0087e20008018000 */
[----:B------:R0:W-:Y:S01]  /*9270*/  UTMACMDFLUSH ;  /* 0x00000000000079b7 */ /* 0x0001e20000000000 */
[----:B---3--:R-:W-:-:S04]  /*9280*/  DEPBAR.LE SB0, 0x1 ;  /* 0x000080400000791a */ /* 0x008fc80000000000 */
.L_x_72:
[----:B------:R-:W-:Y:S05]  /*9290*/  BSYNC B0 ;  /* 0x0000000000007941 */ /* 0x000fea0003800000 */
.L_x_71:
        /* <DEDUP_REMOVED lines=17> */
[----:B----4-:R-:W4:Y:S02]  /*93b0*/  FENCE.VIEW.ASYNC.S ;  /* 0x00000000000073c6 */ /* 0x010f240000000000 */
[----:B----4-:R-:W-:Y:S06]  /*93c0*/  BAR.SYNC.DEFER_BLOCKING 0x1, 0x80 ;  /* 0x0042000000007b1d */ /* 0x010fec0000010000 */
[----:B------:R-:W-:Y:S05]  /*93d0*/  @P1 BRA `(.L_x_74) ;  /* 0x0000000000301947 */ /* 0x000fea0003800000 */
[----:B------:R-:W-:Y:S01]  /*93e0*/  S2UR UR12, SR_CTAID.Z ;  /* 0x00000000000c79c3 */ /* 0x000fe20000002700 */
[----:B------:R-:W-:Y:S01]  /*93f0*/  R2UR UR8, R22 ;  /* 0x00000000160872ca */ /* 0x000fe200000e0000 */
[----:B------:R-:W-:Y:S01]  /*9400*/  ULDC.64 UR4, c[0x0][0x198] ;  /* 0x0000660000047ab9 */ /* 0x000fe20000000a00 */
[----:B------:R-:W-:Y:S02]  /*9410*/  USHF.L.U32 UR10, UR37, 0x6, URZ ;  /* 0x00000006250a7899 */ /* 0x000fe4000800063f */
[----:B------:R-:W-:Y:S01]  /*9420*/  UIADD3 UR4, UP0, UR4, 0x670, URZ ;  /* 0x0000067004047890 */ /* 0x000fe2000ff1e03f */
[----:B------:R-:W-:Y:S02]  /*9430*/  UMOV UR9, 0x80 ;  /* 0x0000008000097882 */ /* 0x000fe40000000000 */
[----:B------:R-:W4:Y:S01]  /*9440*/  S2UR UR11, SR_CTAID.Y ;  /* 0x00000000000b79c3 */ /* 0x000f220000002600 */
[----:B------:R-:W-:-:S05]  /*9450*/  UIADD3.X UR5, URZ, UR5, URZ, UP0, !UPT ;  /* 0x000000053f057290 */ /* 0x000fca00087fe43f */
[----:B------:R-:W-:-:S09]  /*9460*/  UIADD3 UR8, UR8, -0x2200, URZ ;  /* 0xffffde0008087890 */ /* 0x000fd2000fffe03f */
[----:B----4-:R4:W-:Y:S01]  /*9470*/  UTMASTG.4D [UR8], [UR4] ;  /* 0x00000008040073b5 */ /* 0x0109e20008018000 */
[----:B------:R0:W-:Y:S01]  /*9480*/  UTMACMDFLUSH ;  /* 0x00000000000079b7 */ /* 0x0001e20000000000 */
[----:B----4-:R-:W-:-:S04]  /*9490*/  DEPBAR.LE SB0, 0x1 ;  /* 0x000080400000791a */ /* 0x010fc80000000000 */
.L_x_74:
[----:B------:R-:W-:Y:S05]  /*94a0*/  BSYNC B0 ;  /* 0x0000000000007941 */ /* 0x000fea0003800000 */
.L_x_73:
[----:B------:R-:W-:Y:S06]  /*94b0*/  BAR.SYNC.DEFER_BLOCKING 0x1, 0x80 ;  /* 0x0042000000007b1d */ /* 0x000fec0000010000 */
[----:B------:R-:W-:Y:S01]  /*94c0*/  BSSY B0, `(.L_x_75) ;  /* 0x0000016000007945 */ /* 0x000fe20003800000 */
[----:B------:R4:W-:Y:S04]  /*94d0*/  STSM.16.M88.4 [R21+0x1000], R104 ;  /* 0x0010006815007844 */ /* 0x0009e80000000200 */
[----:B------:R4:W-:Y:S01]  /*94e0*/  STSM.16.M88.4 [R23], R84 ;  /* 0x0000005417007844 */ /* 0x0009e20000000200 */
[----:B------:R-:W-:Y:S01]  /*94f0*/  @!PT LDS RZ, [RZ] ;  /* 0x00000000fffff984 */ /* 0x000fe20000000800 */
[----:B------:R-:W-:Y:S01]  /*9500*/  @!PT LDS RZ, [RZ] ;  /* 0x00000000fffff984 */ /* 0x000fe20000000800 */
[----:B------:R-:W-:Y:S01]  /*9510*/  @!PT LDS RZ, [RZ] ;  /* 0x00000000fffff984 */ /* 0x000fe20000000800 */
[----:B------:R-:W-:Y:S01]  /*9520*/  @!PT LDS RZ, [RZ] ;  /* 0x00000000fffff984 */ /* 0x000fe20000000800 */
[----:B------:R5:W-:Y:S06]  /*9530*/  MEMBAR.ALL.CTA ;  /* 0x0000000000007992 */ /* 0x000bec0000008000 */
[----:B-----5:R-:W5:Y:S02]  /*9540*/  FENCE.VIEW.ASYNC.S ;  /* 0x00000000000073c6 */ /* 0x020f640000000000 */
[----:B-----5:R-:W-:Y:S06]  /*9550*/  BAR.SYNC.DEFER_BLOCKING 0x1, 0x80 ;  /* 0x0042000000007b1d */ /* 0x020fec0000010000 */
[----:B------:R-:W-:Y:S05]  /*9560*/  @P1 BRA `(.L_x_76) ;  /* 0x00000000002c1947 */ /* 0x000fea0003800000 */
[----:B------:R-:W-:Y:S01]  /*9570*/  S2UR UR12, SR_CTAID.Z ;  /* 0x00000000000c79c3 */ /* 0x000fe20000002700 */
[----:B------:R-:W-:Y:S01]  /*9580*/  R2UR UR8, R22 ;  /* 0x00000000160872ca */ /* 0x000fe200000e0000 */
[----:B------:R-:W-:Y:S01]  /*9590*/  ULDC.64 UR4, c[0x0][0x198] ;  /* 0x0000660000047ab9 */ /* 0x000fe20000000a00 */
[----:B------:R-:W-:Y:S02]  /*95a0*/  USHF.L.U32 UR10, UR37, 0x6, URZ ;  /* 0x00000006250a7899 */ /* 0x000fe4000800063f */
[----:B------:R-:W-:Y:S01]  /*95b0*/  UIADD3 UR4, UP0, UR4, 0x670, URZ ;  /* 0x0000067004047890 */ /* 0x000fe2000ff1e03f */
[----:B------:R-:W-:Y:S02]  /*95c0*/  UMOV UR9, 0xa0 ;  /* 0x000000a000097882 */ /* 0x000fe40000000000 */
[----:B------:R-:W5:Y:S01]  /*95d0*/  S2UR UR11, SR_CTAID.Y ;  /* 0x00000000000b79c3 */ /* 0x000f620000002600 */
[----:B------:R-:W-:-:S05]  /*95e0*/  UIADD3.X UR5, URZ, UR5, URZ, UP0, !UPT ;  /* 0x000000053f057290 */ /* 0x000fca00087fe43f */
[----:B------:R-:W-:-:S09]  /*95f0*/  UIADD3 UR8, UR8, -0x1200, URZ ;  /* 0xffffee0008087890 */ /* 0x000fd2000fffe03f */
[----:B-----5:R1:W-:Y:S02]  /*9600*/  UTMASTG.4D [UR8], [UR4] ;  /* 0x00000008040073b5 */ /* 0x0203e40008018000 */
[----:B-1----:R0:W-:Y:S02]  /*9610*/  UTMACMDFLUSH ;  /* 0x00000000000079b7 */ /* 0x0021e40000000000 */
.L_x_76:
[----:B------:R-:W-:Y:S05]  /*9620*/  BSYNC B0 ;  /* 0x0000000000007941 */ /* 0x000fea0003800000 */
.L_x_75:
[----:B------:R-:W-:Y:S01]  /*9630*/  UIADD3 UR38, UR38, -0x1, URZ ;  /* 0xffffffff26267890 */ /* 0x000fe2000fffe03f */
[----:B------:R-:W-:-:S04]  /*9640*/  DEPBAR.LE SB0, 0x0 ;  /* 0x000080000000791a */ /* 0x000fc80000000000 */
[----:B------:R-:W-:-:S04]  /*9650*/  USHF.L.U32 UR4, UR38, 0x3, URZ ;  /* 0x0000000326047899 */ /* 0x000fc8000800063f */
[----:B------:R-:W-:-:S04]  /*9660*/  ULOP3.LUT UR4, UR4, 0x8, URZ, 0xe2, !UPT ;  /* 0x0000000804047892 */ /* 0x000fc8000f8ee23f */
[----:B------:R-:W-:-:S06]  /*9670*/  ULOP3.LUT UR4, UR4, 0x18, URZ, 0x3c, !UPT ;  /* 0x0000001804047892 */ /* 0x000fcc000f8e3c3f */
[----:B-1-3--:R-:W-:-:S04]  /*9680*/  MOV R0, UR4 ;  /* 0x0000000400007c02 */ /* 0x00afc80008000f00 */
[----:B------:R-:W-:Y:S01]  /*9690*/  SYNCS.ARRIVE.TRANS64.A1T0 RZ, [R0+UR36+0x2a090], RZ ;  /* 0x02a090ff00ff79a7 */ /* 0x000fe20008100024 */
[----:B------:R-:W-:Y:S05]  /*96a0*/  EXIT ;  /* 0x000000000000794d */ /* 0x000fea0003800000 */
.L_x_6:
[----:B------:R-:W-:-:S08]  /*96b0*/  UISETP.NE.AND UP0, UPT, UR7, 0x1, UPT ;  /* 0x000000010700788c */ /* 0x000fd0000bf05270 */
[----:B------:R-:W1:-:S00]  /*96c0*/  USETMAXREG.DEALLOC.CTAPOOL 0x18 ;  /* 0x00000018000079c8 */ /* 0x000e4000080e0500 */
[----:B------:R-:W-:-:S13]  /*96d0*/  PLOP3.LUT P0, PT, PT, PT, UP0, 0x80, 0x0 ;  /* 0x000000000000781c */ /* 0x000fda0003f0f008 */
[----:B------:R-:W-:Y:S05]  /*96e0*/  @P0 EXIT ;  /* 0x000000000000094d */ /* 0x000fea0003800000 */
[----:B------:R-:W2:Y:S01]  /*96f0*/  S2UR UR11, SR_CTAID.X ;  /* 0x00000000000b79c3 */ /* 0x000ea20000002500 */
[----:B------:R-:W-:Y:S01]  /*9700*/  ULDC UR4, c[0x0][0x28c] ;  /* 0x0000a30000047ab9 */ /* 0x000fe20000000800 */
[----:B------:R-:W-:Y:S01]  /*9710*/  ELECT P3, URZ, PT ;  /* 0x00000000003f782f */ /* 0x000fe20003860000 */
[----:B------:R-:W-:Y:S01]  /*9720*/  BSSY B0, `(.L_x_77) ;  /* 0x000003c000007945 */ /* 0x000fe20003800000 */
[----:B------:R-:W-:Y:S01]  /*9730*/  UIADD3 UR5, UR4, 0x3f, URZ ;  /* 0x0000003f04057890 */ /* 0x000fe2000fffe03f */
[----:B-1----:R-:W-:Y:S02]  /*9740*/  CS2R R2, SRZ ;  /* 0x0000000000027805 */ /* 0x002fe4000001ff00 */
[----:B------:R-:W-:Y:S01]  /*9750*/  MOV R7, RZ ;  /* 0x000000ff00077202 */ /* 0x000fe20000000f00 */
[----:B------:R-:W-:Y:S01]  /*9760*/  USHF.R.S32.HI UR7, URZ, 0x1f, UR5 ;  /* 0x0000001f3f077899 */ /* 0x000fe20008011405 */
[----:B------:R-:W1:Y:S03]  /*9770*/  S2UR UR36, SR_CTAID.Y ;  /* 0x00000000002479c3 */ /* 0x000e660000002600 */
[----:B------:R-:W-:-:S04]  /*9780*/  ULEA.HI UR7, UR7, UR5, URZ, 0x6 ;  /* 0x0000000507077291 */ /* 0x000fc8000f8f303f */
[----:B------:R-:W-:Y:S01]  /*9790*/  USHF.R.S32.HI UR7, URZ, 0x6, UR7 ;  /* 0x000000063f077899 */ /* 0x000fe20008011407 */
[----:B------:R-:W3:Y:S01]  /*97a0*/  S2UR UR37, SR_CTAID.Z ;  /* 0x00000000002579c3 */ /* 0x000ee20000002700 */
[----:B--2---:R-:W-:-:S04]  /*97b0*/  USHF.L.U32 UR11, UR11, 0x7, URZ ;  /* 0x000000070b0b7899 */ /* 0x004fc8000800063f */
[----:B------:R-:W-:-:S04]  /*97c0*/  UIADD3 UR4, UR11, 0xbf, URZ ;  /* 0x000000bf0b047890 */ /* 0x000fc8000fffe03f */
[----:B------:R-:W-:-:S04]  /*97d0*/  USHF.R.U32.HI UR4, URZ, 0x6, UR4 ;  /* 0x000000063f047899 */ /* 0x000fc80008011604 */
[----:B------:R-:W-:-:S04]  /*97e0*/  UISETP.LT.AND UP0, UPT, UR4, UR7, UPT ;  /* 0x000000070400728c */ /* 0x000fc8000bf01270 */
[----:B------:R-:W-:Y:S01]  /*97f0*/  USEL UR4, UR4, UR7, UP0 ;  /* 0x0000000704047287 */ /* 0x000fe20008000000 */
[----:B-1-3--:R-:W-:Y:S11]  /*9800*/  @!P3 BRA `(.L_x_78) ;  /* 0x0000000000b4b947 */ /* 0x00aff60003800000 */
[----:B------:R-:W1:Y:S01]  /*9810*/  S2R R4, SR_CgaCtaId ;  /* 0x0000000000047919 */ /* 0x000e620000008800 */
[----:B------:R-:W-:Y:S02]  /*9820*/  MOV R3, 0x400 ;  /* 0x0000040000037802 */ /* 0x000fe40000000f00 */
[----:B------:R-:W-:Y:S02]  /*9830*/  MOV R5, 0x1 ;  /* 0x0000000100057802 */ /* 0x000fe40000000f00 */
[----:B-1----:R-:W-:Y:S02]  /*9840*/  LEA R4, R4, R3, 0x18 ;  /* 0x0000000304047211 */ /* 0x002fe400078ec0ff */
[----:B------:R-:W-:-:S04]  /*9850*/  SHF.L.U32 R3, R5, 0x1f, RZ ;  /* 0x0000001f05037819 */ /* 0x000fc800000006ff */
[----:B------:R-:W1:Y:S02]  /*9860*/  SYNCS.PHASECHK.TRANS64.TRYWAIT P0, [R4+URZ+0x2a060], R3 ;  /* 0x02a06003040075a7 */ /* 0x000e64000800017f */
[----:B-1----:R-:W-:Y:S05]  /*9870*/  @!P0 BRA `(.L_x_79) ;  /* 0x0000001400cc8947 */ /* 0x002fea0003800000 */
.L_x_116:
[----:B------:R-:W-:Y:S01]  /*9880*/  ULOP3.LUT UR5, UR6, 0x2, URZ, 0xfc, !UPT ;  /* 0x0000000206057892 */ /* 0x000fe2000f8efc3f */
[----:B-1----:R-:W-:-:S03]  /*9890*/  @P2 MOV R3, 0x6000 ;  /* 0x0000600000032802 */ /* 0x002fc60000000f00 */
[----:B------:R-:W-:Y:S01]  /*98a0*/  UPRMT UR5, UR5, 0x9910, URZ ;  /* 0x0000991005057896 */ /* 0x000fe2000800003f */
[----:B------:R1:W-:Y:S03]  /*98b0*/  @P2 SYNCS.ARRIVE.TRANS64 RZ, [R4+URZ+0x2a050], R3 ;  /* 0x02a0500304ff29a7 */ /* 0x0003e6000800003f */
[----:B------:R-:W-:-:S06]  /*98c0*/  UISETP.NE.AND UP0, UPT, UR5, 0x2, UPT ;  /* 0x000000020500788c */ /* 0x000fcc000bf05270 */
[----:B------:R-:W-:-:S13]  /*98d0*/  PLOP3.LUT P0, PT, PT, PT, UP0, 0x80, 0x0 ;  /* 0x000000000000781c */ /* 0x000fda0003f0f008 */
[----:B-1----:R-:W-:Y:S05]  /*98e0*/  @P0 BRA `(.L_x_80) ;  /* 0x0000000000040947 */ /* 0x002fea0003800000 */
[----:B------:R-:W-:Y:S01]  /*98f0*/  BPT.TRAP 0x1 ;  /* 0x000000040000795c */ /* 0x000fe20000300000 */
.L_x_80:
[----:B------:R-:W-:-:S04]  /*9900*/  LOP3.LUT P0, RZ, R0, 0x1f, RZ, 0xc0, !PT ;  /* 0x0000001f00ff7812 */ /* 0x000fc8000780c0ff */
[----:B------:R-:W-:-:S13]  /*9910*/  PLOP3.LUT P0, PT, P0, P2, PT, 0x2a, 0x0 ;  /* 0x000000000000781c */ /* 0x000fda0000704572 */
[----:B------:R-:W-:Y:S05]  /*9920*/  @P0 BRA `(.L_x_81) ;  /* 0x0000000000040947 */ /* 0x000fea0003800000 */
[----:B------:R-:W-:Y:S01]  /*9930*/  BPT.TRAP 0x1 ;  /* 0x000000040000795c */ /* 0x000fe20000300000 */
.L_x_81:
[----:B------:R-:W-:Y:S01]  /*9940*/  R2UR UR8, R4 ;  /* 0x00000000040872ca */ /* 0x000fe200000e0000 */
[----:B------:R-:W-:Y:S01]  /*9950*/  ULDC.64 UR14, c[0x0][0x198] ;  /* 0x00006600000e7ab9 */ /* 0x000fe20000000a00 */
[----:B------:R-:W-:Y:S01]  /*9960*/  UMOV UR22, 0x0 ;  /* 0x0000000000167882 */ /* 0x000fe20000000000 */
[----:B------:R-:W-:Y:S01]  /*9970*/  UIADD3 UR14, UP0, UR14, 0xf0, URZ ;  /* 0x000000f00e0e7890 */ /* 0x000fe2000ff1e03f */
[----:B------:R-:W-:Y:S01]  /*9980*/  MOV R7, 0x40 ;  /* 0x0000004000077802 */ /* 0x000fe20000000f00 */
[----:B------:R-:W-:Y:S01]  /*9990*/  UMOV UR23, 0x10000000 ;  /* 0x1000000000177882 */ /* 0x000fe20000000000 */
[----:B------:R-:W-:Y:S01]  /*99a0*/  UMOV UR10, URZ ;  /* 0x0000003f000a7c82 */ /* 0x000fe20008000000 */
[----:B------:R-:W-:Y:S01]  /*99b0*/  UIADD3.X UR15, URZ, UR15, URZ, UP0, !UPT ;  /* 0x0000000f3f0f7290 */ /* 0x000fe200087fe43f */
[----:B------:R-:W-:Y:S01]  /*99c0*/  MOV R3, 0x1 ;  /* 0x0000000100037802 */ /* 0x000fe20000000f00 */
[----:B------:R-:W-:Y:S01]  /*99d0*/  UMOV UR12, UR36 ;  /* 0x00000024000c7c82 */ /* 0x000fe20008000000 */
[----:B------:R-:W-:Y:S01]  /*99e0*/  UMOV UR13, UR37 ;  /* 0x00000025000d7c82 */ /* 0x000fe20008000000 */
[----:B------:R-:W-:Y:S01]  /*99f0*/  UMOV UR18, 0x40 ;  /* 0x0000004000127882 */ /* 0x000fe20000000000 */
[----:B------:R-:W-:Y:S01]  /*9a00*/  UMOV UR19, UR11 ;  /* 0x0000000b00137c82 */ /* 0x000fe20008000000 */
[----:B------:R-:W-:-:S02]  /*9a10*/  UIADD3 UR9, UR8, 0x2a050, URZ ;  /* 0x0002a05008097890 */ /* 0x000fc4000fffe03f */
[----:B------:R-:W-:Y:S02]  /*9a20*/  UIADD3 UR16, UR8, 0x2000, URZ ;  /* 0x0000200008107890 */ /* 0x000fe4000fffe03f */
[----:B------:R-:W-:Y:S01]  /*9a30*/  UIADD3 UR32, UR8, 0x4000, URZ ;  /* 0x0000400008207890 */ /* 0x000fe2000fffe03f */
[----:B------:R-:W-:Y:S01]  /*9a40*/  UMOV UR20, UR36 ;  /* 0x0000002400147c82 */ /* 0x000fe20008000000 */
[----:B------:R-:W-:Y:S01]  /*9a50*/  UMOV UR21, UR37 ;  /* 0x0000002500157c82 */ /* 0x000fe20008000000 */
[----:B------:R-:W-:Y:S01]  /*9a60*/  UMOV UR17, UR9 ;  /* 0x0000000900117c82 */ /* 0x000fe20008000000 */
[----:B------:R-:W-:Y:S01]  /*9a70*/  UMOV UR34, 0x80 ;  /* 0x0000008000227882 */ /* 0x000fe20000000000 */
[----:B------:R-:W-:Y:S01]  /*9a80*/  UMOV UR35, UR11 ;  /* 0x0000000b00237c82 */ /* 0x000fe20008000000 */
[----:B------:R-:W-:Y:S01]  /*9a90*/  UMOV UR33, UR9 ;  /* 0x0000000900217c82 */ /* 0x000fe20008000000 */
[----:B------:R1:W-:Y:S01]  /*9aa0*/  UTMALDG.4D [UR8], [UR14], desc[UR22] ;  /* 0x000016080e0075b4 */ /* 0x0003e20008019000 */
[----:B------:R1:W-:Y:S01]  /*9ab0*/  UTMALDG.4D [UR16], [UR14], desc[UR22] ;  /* 0x000016100e0075b4 */ /* 0x0003e20008019000 */
[----:B------:R1:W-:Y:S02]  /*9ac0*/  UTMALDG.4D [UR32], [UR14], desc[UR22] ;  /* 0x000016200e0075b4 */ /* 0x0003e40008019000 */
[----:B-1----:R-:W-:Y:S01]  /*9ad0*/  NOP ;  /* 0x0000000000007918 */ /* 0x002fe20000000000 */
.L_x_78:
[----:B------:R-:W-:Y:S05]  /*9ae0*/  BSYNC B0 ;  /* 0x0000000000007941 */ /* 0x000fea0003800000 */
.L_x_77:
[----:B------:R-:W-:Y:S01]  /*9af0*/  ISETP.LT.AND P4, PT, RZ, UR4, P3 ;  /* 0x00000004ff007c0c */ /* 0x000fe20009f81270 */
[----:B------:R-:W-:-:S12]  /*9b00*/  BSSY B0, `(.L_x_82) ;  /* 0x0000030000007945 */ /* 0x000fd80003800000 */
[----:B------:R-:W-:Y:S05]  /*9b10*/  @!P4 BRA `(.L_x_83) ;  /* 0x0000000000b8c947 */ /* 0x000fea0003800000 */
[----:B------:R-:W1:Y:S01]  /*9b20*/  S2R R5, SR_CgaCtaId ;  /* 0x0000000000057919 */ /* 0x000e620000008800 */
[----:B------:R-:W-:-:S04]  /*9b30*/  MOV R2, 0x400 ;  /* 0x0000040000027802 */ /* 0x000fc80000000f00 */
[----:B-1----:R-:W-:Y:S02]  /*9b40*/  LEA R2, R5, R2, 0x18 ;  /* 0x0000000205027211 */ /* 0x002fe400078ec0ff */
[----:B------:R-:W-:-:S04]  /*9b50*/  MOV R5, 0x1 ;  /* 0x0000000100057802 */ /* 0x000fc80000000f00 */
[----:B------:R-:W-:-:S04]  /*9b60*/  SHF.L.U32 R5, R5, 0x1f, RZ ;  /* 0x0000001f05057819 */ /* 0x000fc800000006ff */
[----:B------:R-:W1:Y:S02]  /*9b70*/  SYNCS.PHASECHK.TRANS64.TRYWAIT P0, [R2+URZ+0x2a028], R5 ;  /* 0x02a02805020075a7 */ /* 0x000e64000800017f */
[----:B-1----:R-:W-:Y:S05]  /*9b80*/  @!P0 BRA `(.L_x_84) ;  /* 0x00000014001c8947 */ /* 0x002fea0003800000 */
.L_x_117:
        /* <DEDUP_REMOVED lines=8> */
.L_x_85:
[----:B------:R-:W-:-:S04]  /*9c10*/  LOP3.LUT P0, RZ, R0, 0x1f, RZ, 0xc0, !PT ;  /* 0x0000001f00ff7812 */ /* 0x000fc8000780c0ff */
[----:B------:R-:W-:-:S13]  /*9c20*/  PLOP3.LUT P0, PT, P0, P2, PT, 0x2a, 0x0 ;  /* 0x000000000000781c */ /* 0x000fda0000704572 */
[----:B------:R-:W-:Y:S05]  /*9c30*/  @P0 BRA `(.L_x_86) ;  /* 0x0000000000040947 */ /* 0x000fea0003800000 */
[----:B------:R-:W-:Y:S01]  /*9c40*/  BPT.TRAP 0x1 ;  /* 0x000000040000795c */ /* 0x000fe20000300000 */
.L_x_86:
[----:B------:R-:W-:Y:S01]  /*9c50*/  R2UR UR16, R2 ;  /* 0x00000000021072ca */ /* 0x000fe200000e0000 */
[----:B------:R-:W-:Y:S01]  /*9c60*/  ULDC.64 UR8, c[0x0][0x198] ;  /* 0x0000660000087ab9 */ /* 0x000fe20000000a00 */
[----:B------:R-:W-:Y:S01]  /*9c70*/  UMOV UR35, URZ ;  /* 0x0000003f00237c82 */ /* 0x000fe20008000000 */
[----:B------:R-:W-:Y:S01]  /*9c80*/  UIADD3 UR8, UP0, UR8, 0x1f0, URZ ;  /* 0x000001f008087890 */ /* 0x000fe2000ff1e03f */
[----:B------:R-:W-:Y:S01]  /*9c90*/  MOV R2, 0x1 ;  /* 0x0000000100027802 */ /* 0x000fe20000000f00 */
[----:B------:R-:W-:Y:S01]  /*9ca0*/  UMOV UR12, 0x0 ;  /* 0x00000000000c7882 */ /* 0x000fe20000000000 */
[----:B------:R-:W-:Y:S01]  /*9cb0*/  UMOV UR13, 0x10000000 ;  /* 0x10000000000d7882 */ /* 0x000fe20000000000 */
[----:B------:R-:W-:Y:S01]  /*9cc0*/  UIADD3.X UR9, URZ, UR9, URZ, UP0, !UPT ;  /* 0x000000093f097290 */ /* 0x000fe200087fe43f */
[----:B------:R-:W-:Y:S01]  /*9cd0*/  UMOV UR34, URZ ;  /* 0x0000003f00227c82 */ /* 0x000fe20008000000 */
[----:B------:R-:W-:Y:S01]  /*9ce0*/  UMOV UR26, 0x40 ;  /* 0x00000040001a7882 */ /* 0x000fe20000000000 */
[----:B------:R-:W-:Y:S01]  /*9cf0*/  UMOV UR28, UR36 ;  /* 0x00000024001c7c82 */ /* 0x000fe20008000000 */
[----:B------:R-:W-:-:S02]  /*9d00*/  UMOV UR29, UR37 ;  /* 0x00000025001d7c82 */ /* 0x000fc40008000000 */
[----:B------:R-:W-:Y:S02]  /*9d10*/  UIADD3 UR32, UR16, 0xc000, URZ ;  /* 0x0000c00010207890 */ /* 0x000fe4000fffe03f */
[----:B------:R-:W-:Y:S02]  /*9d20*/  UIADD3 UR33, UR16, 0x2a000, URZ ;  /* 0x0002a00010217890 */ /* 0x000fe4000fffe03f */
[----:B------:R-:W-:Y:S02]  /*9d30*/  UIADD3 UR24, UR16, 0xe000, URZ ;  /* 0x0000e00010187890 */ /* 0x000fe4000fffe03f */
[----:B------:R-:W-:Y:S01]  /*9d40*/  UIADD3 UR16, UR16, 0x10000, URZ ;  /* 0x0001000010107890 */ /* 0x000fe2000fffe03f */
[----:B------:R-:W-:Y:S02]  /*9d50*/  UMOV UR27, UR35 ;  /* 0x00000023001b7c82 */ /* 0x000fe40008000000 */
[----:B------:R-:W-:Y:S01]  /*9d60*/  UMOV UR25, UR33 ;  /* 0x0000002100197c82 */ /* 0x000fe20008000000 */
[----:B------:R-:W-:Y:S01]  /*9d70*/  UMOV UR18, 0x80 ;  /* 0x0000008000127882 */ /* 0x000fe20000000000 */
[----:B------:R-:W-:Y:S01]  /*9d80*/  UMOV UR20, UR36 ;  /* 0x0000002400147c82 */ /* 0x000fe20008000000 */
[----:B------:R-:W-:Y:S01]  /*9d90*/  UMOV UR21, UR37 ;  /* 0x0000002500157c82 */ /* 0x000fe20008000000 */
[----:B------:R-:W-:Y:S01]  /*9da0*/  UMOV UR19, UR35 ;  /* 0x0000002300137c82 */ /* 0x000fe20008000000 */
[----:B------:R1:W-:Y:S01]  /*9db0*/  UTMALDG.4D [UR32], [UR8], desc[UR12] ;  /* 0x00000c20080075b4 */ /* 0x0003e20008019000 */
[----:B------:R-:W-:Y:S01]  /*9dc0*/  UMOV UR17, UR33 ;  /* 0x0000002100117c82 */ /* 0x000fe20008000000 */
[----:B------:R1:W-:Y:S01]  /*9dd0*/  UTMALDG.4D [UR24], [UR8], desc[UR12] ;  /* 0x00000c18080075b4 */ /* 0x0003e20008019000 */
[----:B------:R1:W-:Y:S02]  /*9de0*/  UTMALDG.4D [UR16], [UR8], desc[UR12] ;  /* 0x00000c10080075b4 */ /* 0x0003e40008019000 */
[----:B-1----:R-:W-:Y:S01]  /*9df0*/  NOP ;  /* 0x0000000000007918 */ /* 0x002fe20000000000 */
.L_x_83:
[----:B------:R-:W-:Y:S05]  /*9e00*/  BSYNC B0 ;  /* 0x0000000000007941 */ /* 0x000fea0003800000 */
.L_x_82:
[----:B------:R-:W-:Y:S04]  /*9e10*/  BSSY B0, `(.L_x_87) ;  /* 0x0000033000007945 */ /* 0x000fe80003800000 */
[----:B------:R-:W-:Y:S05]  /*9e20*/  @!P3 BRA `(.L_x_88) ;  /* 0x0000000000c4b947 */ /* 0x000fea0003800000 */
[----:B------:R-:W1:Y:S01]  /*9e30*/  S2R R5, SR_CgaCtaId ;  /* 0x0000000000057919 */ /* 0x000e620000008800 */
[----:B------:R-:W-:-:S04]  /*9e40*/  MOV R4, 0x400 ;  /* 0x0000040000047802 */ /* 0x000fc80000000f00 */
[----:B-1----:R-:W-:Y:S02]  /*9e50*/  LEA R6, R5, R4, 0x18 ;  /* 0x0000000405067211 */ /* 0x002fe400078ec0ff */
[----:B------:R-:W-:Y:S02]  /*9e60*/  MOV R5, 0x1 ;  /* 0x0000000100057802 */ /* 0x000fe40000000f00 */
[----:B------:R-:W-:Y:S02]  /*9e70*/  LEA R4, R3, R6, 0x3 ;  /* 0x0000000603047211 */ /* 0x000fe400078e18ff */
[----:B------:R-:W-:-:S04]  /*9e80*/  SHF.L.U32 R5, R5, 0x1f, RZ ;  /* 0x0000001f05057819 */ /* 0x000fc800000006ff */
[----:B------:R-:W1:Y:S02]  /*9e90*/  SYNCS.PHASECHK.TRANS64.TRYWAIT P0, [R4+URZ+0x2a060], R5 ;  /* 0x02a06005040075a7 */ /* 0x000e64000800017f */
[----:B-1----:R-:W-:Y:S05]  /*9ea0*/  @!P0 BRA `(.L_x_89) ;  /* 0x0000001000688947 */ /* 0x002fea0003800000 */
.L_x_118:
        /* <DEDUP_REMOVED lines=8> */
.L_x_90:
[----:B------:R-:W-:-:S04]  /*9f30*/  LOP3.LUT P0, RZ, R0, 0x1f, RZ, 0xc0, !PT ;  /* 0x0000001f00ff7812 */ /* 0x000fc8000780c0ff */
[----:B------:R-:W-:-:S13]  /*9f40*/  PLOP3.LUT P0, PT, P0, P2, PT, 0x2a, 0x0 ;  /* 0x000000000000781c */ /* 0x000fda0000704572 */
[----:B------:R-:W-:Y:S05]  /*9f50*/  @P0 BRA `(.L_x_91) ;  /* 0x0000000000040947 */ /* 0x000fea0003800000 */
[----:B------:R-:W-:Y:S01]  /*9f60*/  BPT.TRAP 0x1 ;  /* 0x000000040000795c */ /* 0x000fe20000300000 */
.L_x_91:
[----:B------:R-:W-:Y:S01]  /*9f70*/  R2UR UR24, R3 ;  /* 0x00000000031872ca */ /* 0x000fe200000e0000 */
[----:B------:R-:W-:Y:S01]  /*9f80*/  ULDC.64 UR8, c[0x0][0x198] ;  /* 0x0000660000087ab9 */ /* 0x000fe20000000a00 */
[----:B------:R-:W-:Y:S01]  /*9f90*/  R2UR UR5, R6 ;  /* 0x00000000060572ca */ /* 0x000fe200000e0000 */
[----:B------:R-:W-:Y:S01]  /*9fa0*/  UIADD3 UR8, UP0, UR8, 0xf0, URZ ;  /* 0x000000f008087890 */ /* 0x000fe2000ff1e03f */
[----:B------:R-:W-:Y:S01]  /*9fb0*/  R2UR UR27, R7 ;  /* 0x00000000071b72ca */ /* 0x000fe200000e0000 */
[----:B------:R-:W-:Y:S01]  /*9fc0*/  UMOV UR12, 0x0 ;  /* 0x00000000000c7882 */ /* 0x000fe20000000000 */
[----:B------:R-:W-:Y:S01]  /*9fd0*/  R2UR UR25, R4 ;  /* 0x00000000041972ca */ /* 0x000fe200000e0000 */
[----:B------:R-:W-:Y:S01]  /*9fe0*/  UIADD3.X UR9, URZ, UR9, URZ, UP0, !UPT ;  /* 0x000000093f097290 */ /* 0x000fe200087fe43f */
[----:B------:R-:W-:Y:S01]  /*9ff0*/  UMOV UR13, 0x10000000 ;  /* 0x10000000000d7882 */ /* 0x000fe20000000000 */
[----:B------:R-:W-:Y:S01]  /*a000*/  UMOV UR26, URZ ;  /* 0x0000003f001a7c82 */ /* 0x000fe20008000000 */
[----:B------:R-:W-:Y:S01]  /*a010*/  UMOV UR28, UR36 ;  /* 0x00000024001c7c82 */ /* 0x000fe20008000000 */
[----:B------:R-:W-:Y:S01]  /*a020*/  UMOV UR29, UR37 ;  /* 0x00000025001d7c82 */ /* 0x000fe20008000000 */
[----:B------:R-:W-:Y:S01]  /*a030*/  UMOV UR18, 0x40 ;  /* 0x0000004000127882 */ /* 0x000fe20000000000 */
[----:B------:R-:W-:-:S02]  /*a040*/  UMOV UR20, UR36 ;  /* 0x0000002400147c82 */ /* 0x000fc40008000000 */
[----:B------:R-:W-:Y:S02]  /*a050*/  UIMAD UR24, UR24, 0x6000, UR5 ;  /* 0x00006000181878a4 */ /* 0x000fe4000f8e0205 */
[----:B------:R-:W-:Y:S02]  /*a060*/  UIADD3 UR27, UR11, UR27, URZ ;  /* 0x0000001b0b1b7290 */ /* 0x000fe4000fffe03f */
[----:B------:R-:W-:Y:S02]  /*a070*/  UIADD3 UR25, UR25, 0x2a050, URZ ;  /* 0x0002a05019197890 */ /* 0x000fe4000fffe03f */
[----:B------:R-:W-:Y:S02]  /*a080*/  UIADD3 UR16, UR24, 0x2000, URZ ;  /* 0x0000200018107890 */ /* 0x000fe4000fffe03f */
[----:B------:R-:W-:Y:S01]  /*a090*/  UIADD3 UR32, UR24, 0x4000, URZ ;  /* 0x0000400018207890 */ /* 0x000fe2000fffe03f */
[----:B------:R-:W-:Y:S02]  /*a0a0*/  UMOV UR21, UR37 ;  /* 0x0000002500157c82 */ /* 0x000fe40008000000 */
[----:B------:R-:W-:Y:S01]  /*a0b0*/  UMOV UR17, UR25 ;  /* 0x0000001900117c82 */ /* 0x000fe20008000000 */
[----:B------:R-:W-:Y:S01]  /*a0c0*/  UMOV UR19, UR27 ;  /* 0x0000001b00137c82 */ /* 0x000fe20008000000 */
[----:B------:R-:W-:Y:S01]  /*a0d0*/  UMOV UR34, 0x80 ;  /* 0x0000008000227882 */ /* 0x000fe20000000000 */
[----:B------:R-:W-:Y:S01]  /*a0e0*/  UMOV UR33, UR25 ;  /* 0x0000001900217c82 */ /* 0x000fe20008000000 */
[----:B------:R1:W-:Y:S01]  /*a0f0*/  UTMALDG.4D [UR24], [UR8], desc[UR12] ;  /* 0x00000c18080075b4 */ /* 0x0003e20008019000 */
[----:B------:R-:W-:Y:S01]  /*a100*/  UMOV UR35, UR27 ;  /* 0x0000001b00237c82 */ /* 0x000fe20008000000 */
[----:B------:R1:W-:Y:S01]  /*a110*/  UTMALDG.4D [UR16], [UR8], desc[UR12] ;  /* 0x00000c10080075b4 */ /* 0x0003e20008019000 */
[----:B------:R1:W-:Y:S02]  /*a120*/  UTMALDG.4D [UR32], [UR8], desc[UR12] ;  /* 0x00000c20080075b4 */ /* 0x0003e40008019000 */
[----:B-1----:R-:W-:Y:S01]  /*a130*/  NOP ;  /* 0x0000000000007918 */ /* 0x002fe20000000000 */
.L_x_88:
[----:B------:R-:W-:Y:S05]  /*a140*/  BSYNC B0 ;  /* 0x0000000000007941 */ /* 0x000fea0003800000 */
.L_x_87:
[----:B------:R-:W-:Y:S01]  /*a150*/  BSSY B0, `(.L_x_92) ;  /* 0x0000035000007945 */ /* 0x000fe20003800000 */
[----:B------:R-:W-:-:S03]  /*a160*/  MOV R8, RZ ;  /* 0x000000ff00087202 */ /* 0x000fc60000000f00 */
        /* <DEDUP_REMOVED lines=9> */
.L_x_119:
        /* <DEDUP_REMOVED lines=8> */
.L_x_95:
[----:B------:R-:W-:-:S04]  /*a280*/  LOP3.LUT P0, RZ, R0, 0x1f, RZ, 0xc0, !PT ;  /* 0x0000001f00ff7812 */ /* 0x000fc8000780c0ff */
[----:B------:R-:W-:-:S13]  /*a290*/  PLOP3.LUT P0, PT, P0, P2, PT, 0x2a, 0x0 ;  /* 0x000000000000781c */ /* 0x000fda0000704572 */
[----:B------:R-:W-:Y:S05]  /*a2a0*/  @P0 BRA `(.L_x_96) ;  /* 0x0000000000040947 */ /* 0x000fea0003800000 */
[----:B------:R-:W-:Y:S01]  /*a2b0*/  BPT.TRAP 0x1 ;  /* 0x000000040000795c */ /* 0x000fe20000300000 */
.L_x_96:
[C---:B------:R-:W-:Y:S01]  /*a2c0*/  IMAD R5, R2.reuse, 0x6000, R5 ;  /* 0x0000600002057824 */ /* 0x040fe200078e0205 */
[----:B------:R-:W-:Y:S01]  /*a2d0*/  R2UR UR25, R3 ;  /* 0x00000000031972ca */ /* 0x000fe200000e0000 */
[----:B------:R-:W-:Y:S01]  /*a2e0*/  ULDC.64 UR8, c[0x0][0x198] ;  /* 0x0000660000087ab9 */ /* 0x000fe20000000a00 */
[----:B------:R-:W-:Y:S01]  /*a2f0*/  UMOV UR27, URZ ;  /* 0x0000003f001b7c82 */ /* 0x000fe20008000000 */
[----:B------:R-:W-:Y:S01]  /*a300*/  UIADD3 UR8, UP0, UR8, 0x2f0, URZ ;  /* 0x000002f008087890 */ /* 0x000fe2000ff1e03f */
[----:B------:R-:W-:Y:S01]  /*a310*/  R2UR UR32, R5 ;  /* 0x00000000052072ca */ /* 0x000fe200000e0000 */
[----:B------:R-:W-:Y:S01]  /*a320*/  UMOV UR12, 0x0 ;  /* 0x00000000000c7882 */ /* 0x000fe20000000000 */
[----:B------:R-:W-:Y:S01]  /*a330*/  UMOV UR13, 0x10000000 ;  /* 0x10000000000d7882 */ /* 0x000fe20000000000 */
[----:B------:R-:W-:Y:S01]  /*a340*/  UIADD3.X UR9, URZ, UR9, URZ, UP0, !UPT ;  /* 0x000000093f097290 */ /* 0x000fe200087fe43f */
[----:B------:R-:W-:Y:S01]  /*a350*/  MOV R8, 0x1 ;  /* 0x0000000100087802 */ /* 0x000fe20000000f00 */
[----:B------:R-:W-:Y:S01]  /*a360*/  UMOV UR26, URZ ;  /* 0x0000003f001a7c82 */ /* 0x000fe20008000000 */
[----:B------:R-:W-:Y:S01]  /*a370*/  UMOV UR28, UR36 ;  /* 0x00000024001c7c82 */ /* 0x000fe20008000000 */
[----:B------:R-:W-:Y:S01]  /*a380*/  UMOV UR29, UR37 ;  /* 0x00000025001d7c82 */ /* 0x000fe20008000000 */
[----:B------:R-:W-:Y:S01]  /*a390*/  UMOV UR18, 0x40 ;  /* 0x0000004000127882 */ /* 0x000fe20000000000 */
[----:B------:R-:W-:Y:S01]  /*a3a0*/  UIADD3 UR25, UR25, 0x2a000, URZ ;  /* 0x0002a00019197890 */ /* 0x000fe2000fffe03f */
[----:B------:R-:W-:Y:S01]  /*a3b0*/  IADD3 R2, R2, 0x1, RZ ;  /* 0x0000000102027810 */ /* 0x000fe20007ffe0ff */
[----:B------:R-:W-:Y:S01]  /*a3c0*/  UMOV UR20, UR36 ;  /* 0x0000002400147c82 */ /* 0x000fe20008000000 */
[----:B------:R-:W-:Y:S01]  /*a3d0*/  UMOV UR21, UR37 ;  /* 0x0000002500157c82 */ /* 0x000fe20008000000 */
[----:B------:R-:W-:-:S02]  /*a3e0*/  UIADD3 UR24, UR32, 0xc000, URZ ;  /* 0x0000c00020187890 */ /* 0x000fc4000fffe03f */
[----:B------:R-:W-:Y:S02]  /*a3f0*/  UIADD3 UR16, UR32, 0xe000, URZ ;  /* 0x0000e00020107890 */ /* 0x000fe4000fffe03f */
[----:B------:R-:W-:Y:S01]  /*a400*/  UIADD3 UR32, UR32, 0x10000, URZ ;  /* 0x0001000020207890 */ /* 0x000fe2000fffe03f */
[----:B------:R-:W-:Y:S01]  /*a410*/  UMOV UR19, UR27 ;  /* 0x0000001b00137c82 */ /* 0x000fe20008000000 */
[----:B------:R-:W-:Y:S01]  /*a420*/  UMOV UR17, UR25 ;  /* 0x0000001900117c82 */ /* 0x000fe20008000000 */
[----:B------:R-:W-:Y:S01]  /*a430*/  UMOV UR34, 0x80 ;  /* 0x0000008000227882 */ /* 0x000fe20000000000 */
[----:B------:R-:W-:Y:S01]  /*a440*/  UMOV UR35, UR27 ;  /* 0x0000001b00237c82 */ /* 0x000fe20008000000 */
[----:B------:R1:W-:Y:S01]  /*a450*/  UTMALDG.4D [UR24], [UR8], desc[UR12] ;  /* 0x00000c18080075b4 */ /* 0x0003e20008019000 */
[----:B------:R-:W-:Y:S01]  /*a460*/  UMOV UR33, UR25 ;  /* 0x0000001900217c82 */ /* 0x000fe20008000000 */
[----:B------:R1:W-:Y:S02]  /*a470*/  UTMALDG.4D [UR16], [UR8], desc[UR12] ;  /* 0x00000c10080075b4 */ /* 0x0003e40008019000 */
[----:B------:R1:W-:Y:S02]  /*a480*/  UTMALDG.4D [UR32], [UR8], desc[UR12] ;  /* 0x00000c20080075b4 */ /* 0x0003e40008019000 */
[----:B-1----:R-:W-:Y:S01]  /*a490*/  NOP ;  /* 0x0000000000007918 */ /* 0x002fe20000000000 */
.L_x_93:
[----:B------:R-:W-:Y:S05]  /*a4a0*/  BSYNC B0 ;  /* 0x0000000000007941 */ /* 0x000fea0003800000 */
.L_x_92:
[----:B------:R-:W-:-:S04]  /*a4b0*/  MOV R3, UR4 ;  /* 0x0000000400037c02 */ /* 0x000fc80008000f00 */
[----:B------:R-:W-:-:S13]  /*a4c0*/  ISETP.GE.AND P0, PT, R3, 0x2, PT ;  /* 0x000000020300780c */ /* 0x000fda0003f06270 */
[----:B------:R-:W-:Y:S05]  /*a4d0*/  @!P0 EXIT ;  /* 0x000000000000894d */ /* 0x000fea0003800000 */
[----:B------:R-:W-:Y:S01]  /*a4e0*/  USHF.L.U32 UR5, UR4, 0x1, URZ ;  /* 0x0000000104057899 */ /* 0x000fe2000800063f */
[----:B------:R-:W-:Y:S01]  /*a4f0*/  LOP3.LUT P0, RZ, R0, 0x1f, RZ, 0xc0, !PT ;  /* 0x0000001f00ff7812 */ /* 0x000fe2000780c0ff */
[----:B------:R-:W-:Y:S01]  /*a500*/  BSSY B0, `(.L_x_97) ;  /* 0x0000073000007945 */ /* 0x000fe20003800000 */
[----:B------:R-:W-:Y:S02]  /*a510*/  MOV R3, UR6 ;  /* 0x0000000600037c02 */ /* 0x000fe40008000f00 */
[----:B------:R-:W-:Y:S02]  /*a520*/  PLOP3.LUT P0, PT, P0, P2, PT, 0x2a, 0x0 ;  /* 0x000000000000781c */ /* 0x000fe40000704572 */
[----:B------:R-:W-:Y:S02]  /*a530*/  LOP3.LUT R3, R3, 0x2, RZ, 0xfc, !PT ;  /* 0x0000000203037812 */ /* 0x000fe400078efcff */
[----:B------:R-:W-:Y:S02]  /*a540*/  MOV R0, 0x1 ;  /* 0x0000000100007802 */ /* 0x000fe40000000f00 */
[----:B------:R-:W-:-:S07]  /*a550*/  MOV R9, UR5 ;  /* 0x0000000500097c02 */ /* 0x000fce0008000f00 */
.L_x_108:
[----:B------:R-:W-:Y:S04]  /*a560*/  BSSY B1, `(.L_x_98) ;  /* 0x0000033000017945 */ /* 0x000fe80003800000 */
[----:B------:R-:W-:Y:S05]  /*a570*/  @!P3 BRA `(.L_x_99) ;  /* 0x0000000000c4b947 */ /* 0x000fea0003800000 */
[----:B------:R-:W1:Y:S01]  /*a580*/  S2R R5, SR_CgaCtaId ;  /* 0x0000000000057919 */ /* 0x000e620000008800 */
[----:B------:R-:W-:-:S04]  /*a590*/  MOV R4, 0x400 ;  /* 0x0000040000047802 */ /* 0x000fc80000000f00 */
[----:B-1----:R-:W-:Y:S02]  /*a5a0*/  LEA R5, R5, R4, 0x18 ;  /* 0x0000000405057211 */ /* 0x002fe400078ec0ff */
[----:B------:R-:W-:Y:S02]  /*a5b0*/  SHF.L.U32 R4, R0, 0x1f, RZ ;  /* 0x0000001f00047819 */ /* 0x000fe400000006ff */
[----:B------:R-:W-:-:S04]  /*a5c0*/  LEA R7, R2, R5, 0x3 ;  /* 0x0000000502077211 */ /* 0x000fc800078e18ff */
[----:B------:R-:W1:Y:S02]  /*a5d0*/  SYNCS.PHASECHK.TRANS64.TRYWAIT P4, [R7+URZ+0x2a028], R4 ;  /* 0x02a02804070075a7 */ /* 0x000e64000808017f */
[----:B-1----:R-:W-:Y:S05]  /*a5e0*/  @!P4 BRA `(.L_x_100) ;  /* 0x0000000800c0c947 */ /* 0x002fea0003800000 */
.L_x_120:
[----:B-1----:R-:W-:-:S04]  /*a5f0*/  @P2 MOV R4, 0x6000 ;  /* 0x0000600000042802 */ /* 0x002fc80000000f00 */
[----:B------:R1:W-:Y:S02]  /*a600*/  @P2 SYNCS.ARRIVE.TRANS64 RZ, [R7+URZ+0x2a000], R4 ;  /* 0x02a0000407ff29a7 */ /* 0x0003e4000800003f */
[----:B-1----:R-:W-:-:S04]  /*a610*/  PRMT R4, R3, 0x9910, RZ ;  /* 0x0000991003047816 */ /* 0x002fc800000000ff */
[----:B------:R-:W-:-:S13]  /*a620*/  ISETP.NE.AND P4, PT, R4, 0x2, PT ;  /* 0x000000020400780c */ /* 0x000fda0003f85270 */
[----:B------:R-:W-:Y:S05]  /*a630*/  @P4 BRA `(.L_x_101) ;  /* 0x0000000000044947 */ /* 0x000fea0003800000 */
[----:B------:R-:W-:Y:S01]  /*a640*/  BPT.TRAP 0x1 ;  /* 0x000000040000795c */ /* 0x000fe20000300000 */
.L_x_101:
[----:B------:R-:W-:Y:S05]  /*a650*/  @P0 BRA `(.L_x_102) ;  /* 0x0000000000040947 */ /* 0x000fea0003800000 */
[----:B------:R-:W-:Y:S01]  /*a660*/  BPT.TRAP 0x1 ;  /* 0x000000040000795c */ /* 0x000fe20000300000 */
.L_x_102:
[----:B------:R-:W-:Y:S01]  /*a670*/  IMAD R5, R2, 0x6000, R5 ;  /* 0x0000600002057824 */ /* 0x000fe200078e0205 */
[----:B------:R-:W-:Y:S01]  /*a680*/  R2UR UR33, R7 ;  /* 0x00000000072172ca */ /* 0x000fe200000e0000 */
[----:B------:R-:W-:Y:S01]  /*a690*/  ULDC.64 UR8, c[0x0][0x198] ;  /* 0x0000660000087ab9 */ /* 0x000fe20000000a00 */
[----:B------:R-:W-:Y:S01]  /*a6a0*/  R2UR UR35, R8 ;  /* 0x00000000082372ca */ /* 0x000fe200000e0000 */
[----:B------:R-:W-:Y:S01]  /*a6b0*/  UIADD3 UR8, UP0, UR8, 0x1f0, URZ ;  /* 0x000001f008087890 */ /* 0x000fe2000ff1e03f */
[----:B------:R-:W-:Y:S01]  /*a6c0*/  R2UR UR16, R5 ;  /* 0x00000000051072ca */ /* 0x000fe200000e0000 */
[----:B------:R-:W-:Y:S01]  /*a6d0*/  UMOV UR12, 0x0 ;  /* 0x00000000000c7882 */ /* 0x000fe20000000000 */
[----:B------:R-:W-:Y:S01]  /*a6e0*/  UMOV UR13, 0x10000000 ;  /* 0x10000000000d7882 */ /* 0x000fe20000000000 */
[----:B------:R-:W-:Y:S01]  /*a6f0*/  UIADD3.X UR9, URZ, UR9, URZ, UP0, !UPT ;  /* 0x000000093f097290 */ /* 0x000fe200087fe43f */
[----:B------:R-:W-:Y:S01]  /*a700*/  IADD3 R2, R2, 0x1, RZ ;  /* 0x0000000102027810 */ /* 0x000fe20007ffe0ff */
[----:B------:R-:W-:Y:S01]  /*a710*/  UMOV UR34, URZ ;  /* 0x0000003f00227c82 */ /* 0x000fe20008000000 */
[----:B------:R-:W-:Y:S01]  /*a720*/  UMOV UR26, 0x40 ;  /* 0x00000040001a7882 */ /* 0x000fe20000000000 */
[----:B------:R-:W-:Y:S01]  /*a730*/  UMOV UR28, UR36 ;  /* 0x00000024001c7c82 */ /* 0x000fe20008000000 */
[----:B------:R-:W-:Y:S01]  /*a740*/  UMOV UR29, UR37 ;  /* 0x00000025001d7c82 */ /* 0x000fe20008000000 */
[----:B------:R-:W-:Y:S01]  /*a750*/  UIADD3 UR33, UR33, 0x2a000, URZ ;  /* 0x0002a00021217890 */ /* 0x000fe2000fffe03f */
[----:B------:R-:W-:Y:S01]  /*a760*/  ISETP.NE.AND P4, PT, R2, 0x5, PT ;  /* 0x000000050200780c */ /* 0x000fe20003f85270 */
[----:B------:R-:W-:-:S02]  /*a770*/  USHF.L.U32 UR35, UR35, 0x6, URZ ;  /* 0x0000000623237899 */ /* 0x000fc4000800063f */
[----:B------:R-:W-:Y:S01]  /*a780*/  UIADD3 UR32, UR16, 0xc000, URZ ;  /* 0x0000c00010207890 */ /* 0x000fe2000fffe03f */
[----:B------:R-:W-:Y:S01]  /*a790*/  SEL R5, RZ, 0x1, P4 ;  /* 0x00000001ff057807 */ /* 0x000fe20002000000 */
[----:B------:R-:W-:Y:S01]  /*a7a0*/  UIADD3 UR24, UR16, 0xe000, URZ ;  /* 0x0000e00010187890 */ /* 0x000fe2000fffe03f */
[----:B------:R-:W-:Y:S01]  /*a7b0*/  SEL R2, R2, RZ, P4 ;  /* 0x000000ff02027207 */ /* 0x000fe20002000000 */
[----:B------:R-:W-:Y:S01]  /*a7c0*/  UIADD3 UR16, UR16, 0x10000, URZ ;  /* 0x0001000010107890 */ /* 0x000fe2000fffe03f */
[----:B------:R-:W-:Y:S01]  /*a7d0*/  LOP3.LUT R0, R0, R5, RZ, 0x3c, !PT ;  /* 0x0000000500007212 */ /* 0x000fe200078e3cff */
[----:B------:R-:W-:Y:S01]  /*a7e0*/  UMOV UR25, UR33 ;  /* 0x0000002100197c82 */ /* 0x000fe20008000000 */
[----:B------:R-:W-:Y:S01]  /*a7f0*/  UMOV UR27, UR35 ;  /* 0x00000023001b7c82 */ /* 0x000fe20008000000 */
[----:B------:R-:W-:Y:S01]  /*a800*/  UMOV UR18, 0x80 ;  /* 0x0000008000127882 */ /* 0x000fe20000000000 */
[----:B------:R-:W-:Y:S01]  /*a810*/  UMOV UR20, UR36 ;  /* 0x0000002400147c82 */ /* 0x000fe20008000000 */
[----:B------:R-:W-:Y:S01]  /*a820*/  UMOV UR21, UR37 ;  /* 0x0000002500157c82 */ /* 0x000fe20008000000 */
[----:B------:R-:W-:Y:S01]  /*a830*/  UMOV UR17, UR33 ;  /* 0x0000002100117c82 */ /* 0x000fe20008000000 */
[----:B------:R-:W-:Y:S01]  /*a840*/  UMOV UR19, UR35 ;  /* 0x0000002300137c82 */ /* 0x000fe20008000000 */
[----:B------:R1:W-:Y:S01]  /*a850*/  UTMALDG.4D [UR32], [UR8], desc[UR12] ;  /* 0x00000c20080075b4 */ /* 0x0003e20008019000 */
[----:B------:R1:W-:Y:S01]  /*a860*/  UTMALDG.4D [UR24], [UR8], desc[UR12] ;  /* 0x00000c18080075b4 */ /* 0x0003e20008019000 */
[----:B------:R1:W-:Y:S02]  /*a870*/  UTMALDG.4D [UR16], [UR8], desc[UR12] ;  /* 0x00000c10080075b4 */ /* 0x0003e40008019000 */
[----:B-1----:R-:W-:Y:S01]  /*a880*/  NOP ;  /* 0x0000000000007918 */ /* 0x002fe20000000000 */
.L_x_99:
[----:B------:R-:W-:Y:S05]  /*a890*/  BSYNC B1 ;  /* 0x0000000000017941 */ /* 0x000fea0003800000 */
.L_x_98:
[----:B------:R-:W-:Y:S01]  /*a8a0*/  ISETP.LT.OR P4, PT, R9, 0x4, !P3 ;  /* 0x000000040900780c */ /* 0x000fe20005f81670 */
[----:B------:R-:W-:-:S12]  /*a8b0*/  BSSY B1, `(.L_x_103) ;  /* 0x0000034000017945 */ /* 0x000fd80003800000 */
[----:B------:R-:W-:Y:S05]  /*a8c0*/  @P4 BRA `(.L_x_104) ;  /* 0x0000000000c84947 */ /* 0x000fea0003800000 */
[----:B------:R-:W1:Y:S01]  /*a8d0*/  S2R R5, SR_CgaCtaId ;  /* 0x0000000000057919 */ /* 0x000e620000008800 */
[----:B------:R-:W-:Y:S02]  /*a8e0*/  MOV R4, 0x400 ;  /* 0x0000040000047802 */ /* 0x000fe40000000f00 */
[----:B------:R-:W-:Y:S02]  /*a8f0*/  SHF.L.U32 R7, R0, 0x1f, RZ ;  /* 0x0000001f00077819 */ /* 0x000fe400000006ff */
[----:B-1----:R-:W-:-:S04]  /*a900*/  LEA R5, R5, R4, 0x18 ;  /* 0x0000000405057211 */ /* 0x002fc800078ec0ff */
[----:B------:R-:W-:-:S04]  /*a910*/  LEA R4, R2, R5, 0x3 ;  /* 0x0000000502047211 */ /* 0x000fc800078e18ff */
[----:B------:R-:W1:Y:S02]  /*a920*/  SYNCS.PHASECHK.TRANS64.TRYWAIT P4, [R4+URZ+0x2a028], R7 ;  /* 0x02a02807040075a7 */ /* 0x000e64000808017f */
[----:B-1----:R-:W-:Y:S05]  /*a930*/  @!P4 BRA `(.L_x_105) ;  /* 0x000000080000c947 */ /* 0x002fea0003800000 */
.L_x_121:
[----:B------:R-:W-:Y:S02]  /*a940*/  PRMT R6, R3, 0x9910, RZ ;  /* 0x0000991003067816 */ /* 0x000fe400000000ff */
[----:B-1----:R-:W-:Y:S02]  /*a950*/  @P1 MOV R7, 0x6000 ;  /* 0x0000600000071802 */ /* 0x002fe40000000f00 */
[----:B------:R-:W-:Y:S02]  /*a960*/  ISETP.NE.AND P4, PT, R6, 0x2, PT ;  /* 0x000000020600780c */ /* 0x000fe40003f85270 */
[----:B------:R1:W-:Y:S11]  /*a970*/  @P1 SYNCS.ARRIVE.TRANS64 RZ, [R4+URZ+0x2a000], R7 ;  /* 0x02a0000704ff19a7 */ /* 0x0003f6000800003f */
[----:B-1----:R-:W-:Y:S05]  /*a980*/  @P4 BRA `(.L_x_106) ;  /* 0x0000000000044947 */ /* 0x002fea0003800000 */
[----:B------:R-:W-:Y:S01]  /*a990*/  BPT.TRAP 0x1 ;  /* 0x000000040000795c */ /* 0x000fe20000300000 */
.L_x_106:
[----:B------:R-:W-:Y:S05]  /*a9a0*/  @P0 BRA `(.L_x_107) ;  /* 0x0000000000040947 */ /* 0x000fea0003800000 */
[----:B------:R-:W-:Y:S01]  /*a9b0*/  BPT.TRAP 0x1 ;  /* 0x000000040000795c */ /* 0x000fe20000300000 */
.L_x_107:
        /* <DEDUP_REMOVED lines=16> */
[----:B------:R-:W-:Y:S01]  /*aac0*/  USHF.L.U32 UR35, UR35, 0x6, URZ ;  /* 0x0000000623237899 */ /* 0x000fe2000800063f */
[----:B------:R-:W-:Y:S01]  /*aad0*/  IADD3 R8, R8, 0x1, RZ ;  /* 0x0000000108087810 */ /* 0x000fe20007ffe0ff */
        /* <DEDUP_REMOVED lines=17> */
.L_x_104:
[----:B------:R-:W-:Y:S05]  /*abf0*/  BSYNC B1 ;  /* 0x0000000000017941 */ /* 0x000fea0003800000 */
.L_x_103:
[C---:B------:R-:W-:Y:S02]  /*ac00*/  ISETP.GT.AND P4, PT, R9.reuse, 0x4, PT ;  /* 0x000000040900780c */ /* 0x040fe40003f84270 */
[----:B------:R-:W-:-:S11]  /*ac10*/  IADD3 R9, R9, -0x2, RZ ;  /* 0xfffffffe09097810 */ /* 0x000fd60007ffe0ff */
[----:B------:R-:W-:Y:S05]  /*ac20*/  @P4 BRA `(.L_x_108) ;  /* 0xfffffff8004c4947 */ /* 0x000fea000383ffff */
[----:B------:R-:W-:Y:S05]  /*ac30*/  BSYNC B0 ;  /* 0x0000000000007941 */ /* 0x000fea0003800000 */
.L_x_97:
[----:B------:R-:W-:Y:S05]  /*ac40*/  EXIT ;  /* 0x000000000000794d */ /* 0x000fea0003800000 */
.L_x_15:
[----:B-1----:R-:W-:-:S04]  /*ac50*/  MOV R6, UR7 ;  /* 0x0000000700067c02 */ /* 0x002fc80008000f00 */
[----:B------:R1:W2:Y:S03]  /*ac60*/  SYNCS.PHASECHK.TRANS64.TRYWAIT P1, [R6+URZ+0x2a050], R7 ;  /* 0x02a05007060075a7 */ /* 0x0002a6000802017f */
[----:B--2---:R-:W-:Y:S05]  /*ac70*/  @!P1 NANOSLEEP.SYNCS 0x989680 ;  /* 0x009896800000995d */ /* 0x004fea0003900000 */
[----:B------:R-:W2:Y:S02]  /*ac80*/  @!P1 SYNCS.PHASECHK.TRANS64 P1, [R6+URZ+0x2a050], R7 ;  /* 0x02a05007060095a7 */ /* 0x000ea4000802007f */
[----:B--2---:R-:W-:Y:S05]  /*ac90*/  @!P1 BRA `(.L_x_15) ;  /* 0xfffffffc00ec9947 */ /* 0x004fea000383ffff */
[----:B------:R-:W-:Y:S05]  /*aca0*/  BRA `(.L_x_109) ;  /* 0xffffff6000987947 */ /* 0x000fea000383ffff */
.L_x_17:
[----:B--2---:R-:W-:-:S04]  /*acb0*/  MOV R2, UR36 ;  /* 0x0000002400027c02 */ /* 0x004fc80008000f00 */
[----:B------:R2:W3:Y:S03]  /*acc0*/  SYNCS.PHASECHK.TRANS64.TRYWAIT P1, [R2+URZ+0x2a000], R9 ;  /* 0x02a00009020075a7 */ /* 0x0004e6000802017f */
[----:B---3--:R-:W-:Y:S05]  /*acd0*/  @!P1 NANOSLEEP.SYNCS 0x989680 ;  /* 0x009896800000995d */ /* 0x008fea0003900000 */
[----:B------:R-:W3:Y:S02]  /*ace0*/  @!P1 SYNCS.PHASECHK.TRANS64 P1, [R2+URZ+0x2a000], R9 ;  /* 0x02a00009020095a7 */ /* 0x000ee4000802007f */
[----:B---3--:R-:W-:Y:S05]  /*acf0*/  @!P1 BRA `(.L_x_17) ;  /* 0xfffffffc00ec9947 */ /* 0x008fea000383ffff */
[----:B------:R-:W-:Y:S05]  /*ad00*/  BRA `(.L_x_110) ;  /* 0xffffff6000a47947 */ /* 0x000fea000383ffff */
.L_x_18:
[----:B--2---:R-:W-:-:S04]  /*ad10*/  MOV R3, UR39 ;  /* 0x0000002700037c02 */ /* 0x004fc80008000f00 */
[----:B------:R2:W3:Y:S03]  /*ad20*/  SYNCS.PHASECHK.TRANS64.TRYWAIT P1, [R3+URZ+-0x8], R2 ;  /* 0xfffff802030075a7 */ /* 0x0004e6000802017f */
[----:B---3--:R-:W-:Y:S05]  /*ad30*/  @!P1 NANOSLEEP.SYNCS 0x989680 ;  /* 0x009896800000995d */ /* 0x008fea0003900000 */
[----:B------:R-:W3:Y:S02]  /*ad40*/  @!P1 SYNCS.PHASECHK.TRANS64 P1, [R3+URZ+-0x8], R2 ;  /* 0xfffff802030095a7 */ /* 0x000ee4000802007f */
[----:B---3--:R-:W-:Y:S05]  /*ad50*/  @!P1 BRA `(.L_x_18) ;  /* 0xfffffffc00ec9947 */ /* 0x008fea000383ffff */
[----:B------:R-:W-:Y:S05]  /*ad60*/  BRA `(.L_x_111) ;  /* 0xffffff6000a07947 */ /* 0x000fea000383ffff */
.L_x_20:
[----:B--2---:R-:W-:-:S04]  /*ad70*/  MOV R10, UR36 ;  /* 0x00000024000a7c02 */ /* 0x004fc80008000f00 */
[----:B------:R2:W3:Y:S03]  /*ad80*/  SYNCS.PHASECHK.TRANS64.TRYWAIT P1, [R10+URZ+0x2a008], R9 ;  /* 0x02a008090a0075a7 */ /* 0x0004e6000802017f */
[----:B---3--:R-:W-:Y:S05]  /*ad90*/  @!P1 NANOSLEEP.SYNCS 0x989680 ;  /* 0x009896800000995d */ /* 0x008fea0003900000 */
[----:B------:R-:W3:Y:S02]  /*ada0*/  @!P1 SYNCS.PHASECHK.TRANS64 P1, [R10+URZ+0x2a008], R9 ;  /* 0x02a008090a0095a7 */ /* 0x000ee4000802007f */
[----:B---3--:R-:W-:Y:S05]  /*adb0*/  @!P1 BRA `(.L_x_20) ;  /* 0xfffffffc00ec9947 */ /* 0x008fea000383ffff */
[----:B------:R-:W-:Y:S05]  /*adc0*/  BRA `(.L_x_112) ;  /* 0xffffff7c00987947 */ /* 0x000fea000383ffff */
.L_x_25:
[----:B--2---:R-:W-:-:S04]  /*add0*/  MOV R4, UR6 ;  /* 0x0000000600047c02 */ /* 0x004fc80008000f00 */
[----:B------:R2:W3:Y:S03]  /*ade0*/  SYNCS.PHASECHK.TRANS64.TRYWAIT P2, [R4+URZ+0x2a000], R3 ;  /* 0x02a00003040075a7 */ /* 0x0004e6000804017f */
[----:B---3--:R-:W-:Y:S05]  /*adf0*/  @!P2 NANOSLEEP.SYNCS 0x989680 ;  /* 0x009896800000a95d */ /* 0x008fea0003900000 */
[----:B------:R-:W3:Y:S02]  /*ae00*/  @!P2 SYNCS.PHASECHK.TRANS64 P2, [R4+URZ+0x2a000], R3 ;  /* 0x02a000030400a5a7 */ /* 0x000ee4000804007f */
[----:B---3--:R-:W-:Y:S05]  /*ae10*/  @!P2 BRA `(.L_x_25) ;  /* 0xfffffffc00eca947 */ /* 0x008fea000383ffff */
[----:B------:R-:W-:Y:S05]  /*ae20*/  BRA `(.L_x_113) ;  /* 0xffffff8000507947 */ /* 0x000fea000383ffff */
.L_x_29:
[----:B-1----:R-:W-:-:S04]  /*ae30*/  MOV R11, UR6 ;  /* 0x00000006000b7c02 */ /* 0x002fc80008000f00 */
[----:B------:R1:W2:Y:S03]  /*ae40*/  SYNCS.PHASECHK.TRANS64.TRYWAIT P2, [R11+URZ+0x2a000], R12 ;  /* 0x02a0000c0b0075a7 */ /* 0x0002a6000804017f */
[----:B--2---:R-:W-:Y:S05]  /*ae50*/  @!P2 NANOSLEEP.SYNCS 0x989680 ;  /* 0x009896800000a95d */ /* 0x004fea0003900000 */
[----:B------:R-:W2:Y:S02]  /*ae60*/  @!P2 SYNCS.PHASECHK.TRANS64 P2, [R11+URZ+0x2a000], R12 ;  /* 0x02a0000c0b00a5a7 */ /* 0x000ea4000804007f */
[----:B--2---:R-:W-:Y:S05]  /*ae70*/  @!P2 BRA `(.L_x_29) ;  /* 0xfffffffc00eca947 */ /* 0x004fea000383ffff */
[----:B------:R-:W-:Y:S05]  /*ae80*/  BRA `(.L_x_28) ;  /* 0xffffff9c00087947 */ /* 0x000fea000383ffff */
.L_x_37:
[----:B--2---:R-:W-:-:S04]  /*ae90*/  MOV R4, UR6 ;  /* 0x0000000600047c02 */ /* 0x004fc80008000f00 */
[----:B------:R2:W3:Y:S03]  /*aea0*/  SYNCS.PHASECHK.TRANS64.TRYWAIT P2, [R4+URZ+0x2a000], R3 ;  /* 0x02a00003040075a7 */ /* 0x0004e6000804017f */
[----:B---3--:R-:W-:Y:S05]  /*aeb0*/  @!P2 NANOSLEEP.SYNCS 0x989680 ;  /* 0x009896800000a95d */ /* 0x008fea0003900000 */
[----:B------:R-:W3:Y:S02]  /*aec0*/  @!P2 SYNCS.PHASECHK.TRANS64 P2, [R4+URZ+0x2a000], R3 ;  /* 0x02a000030400a5a7 */ /* 0x000ee4000804007f */
[----:B---3--:R-:W-:Y:S05]  /*aed0*/  @!P2 BRA `(.L_x_37) ;  /* 0xfffffffc00eca947 */ /* 0x008fea000383ffff */
[----:B------:R-:W-:Y:S05]  /*aee0*/  BRA `(.L_x_114) ;  /* 0xffffff9c00f87947 */ /* 0x000fea000383ffff */
.L_x_41:
[----:B-1----:R-:W-:-:S04]  /*aef0*/  MOV R11, UR6 ;  /* 0x00000006000b7c02 */ /* 0x002fc80008000f00 */
[----:B------:R1:W2:Y:S03]  /*af00*/  SYNCS.PHASECHK.TRANS64.TRYWAIT P2, [R11+URZ+0x2a000], R10 ;  /* 0x02a0000a0b0075a7 */ /* 0x0002a6000804017f */
[----:B--2---:R-:W-:Y:S05]  /*af10*/  @!P2 NANOSLEEP.SYNCS 0x989680 ;  /* 0x009896800000a95d */ /* 0x004fea0003900000 */
[----:B------:R-:W2:Y:S02]  /*af20*/  @!P2 SYNCS.PHASECHK.TRANS64 P2, [R11+URZ+0x2a000], R10 ;  /* 0x02a0000a0b00a5a7 */ /* 0x000ea4000804007f */
[----:B--2---:R-:W-:Y:S05]  /*af30*/  @!P2 BRA `(.L_x_41) ;  /* 0xfffffffc00eca947 */ /* 0x004fea000383ffff */
[----:B------:R-:W-:Y:S05]  /*af40*/  BRA `(.L_x_40) ;  /* 0xffffffbc00ec7947 */ /* 0x000fea000383ffff */
.L_x_57:
[----:B--2---:R-:W-:-:S04]  /*af50*/  MOV R3, UR39 ;  /* 0x0000002700037c02 */ /* 0x004fc80008000f00 */
[----:B------:R2:W3:Y:S03]  /*af60*/  SYNCS.PHASECHK.TRANS64.TRYWAIT P0, [R3+URZ+0x8], R0 ;  /* 0x00000800030075a7 */ /* 0x0004e6000800017f */
[----:B---3--:R-:W-:Y:S05]  /*af70*/  @!P0 NANOSLEEP.SYNCS 0x989680 ;  /* 0x009896800000895d */ /* 0x008fea0003900000 */
[----:B------:R-:W3:Y:S02]  /*af80*/  @!P0 SYNCS.PHASECHK.TRANS64 P0, [R3+URZ+0x8], R0 ;  /* 0x00000800030085a7 */ /* 0x000ee4000800007f */
[----:B---3--:R-:W-:Y:S05]  /*af90*/  @!P0 BRA `(.L_x_57) ;  /* 0xfffffffc00ec8947 */ /* 0x008fea000383ffff */
[----:B------:R-:W-:Y:S05]  /*afa0*/  BRA `(.L_x_115) ;  /* 0xffffffc800987947 */ /* 0x000fea000383ffff */
.L_x_79:
[----:B-1----:R1:W2:Y:S02]  /*afb0*/  SYNCS.PHASECHK.TRANS64.TRYWAIT P0, [R4+URZ+0x2a060], R3 ;  /* 0x02a06003040075a7 */ /* 0x0022a4000800017f */
[----:B--2---:R-:W-:Y:S05]  /*afc0*/  @!P0 NANOSLEEP.SYNCS 0x989680 ;  /* 0x009896800000895d */ /* 0x004fea0003900000 */
[----:B------:R-:W2:Y:S02]  /*afd0*/  @!P0 SYNCS.PHASECHK.TRANS64 P0, [R4+URZ+0x2a060], R3 ;  /* 0x02a06003040085a7 */ /* 0x000ea4000800007f */
[----:B--2---:R-:W-:Y:S05]  /*afe0*/  @!P0 BRA `(.L_x_79) ;  /* 0xfffffffc00f08947 */ /* 0x004fea000383ffff */
[----:B------:R-:W-:Y:S05]  /*aff0*/  BRA `(.L_x_116) ;  /* 0xffffffe800207947 */ /* 0x000fea000383ffff */
.L_x_84:
[----:B-1----:R1:W2:Y:S02]  /*b000*/  SYNCS.PHASECHK.TRANS64.TRYWAIT P0, [R2+URZ+0x2a028], R5 ;  /* 0x02a02805020075a7 */ /* 0x0022a4000800017f */
[----:B--2---:R-:W-:Y:S05]  /*b010*/  @!P0 NANOSLEEP.SYNCS 0x989680 ;  /* 0x009896800000895d */ /* 0x004fea0003900000 */
[----:B------:R-:W2:Y:S02]  /*b020*/  @!P0 SYNCS.PHASECHK.TRANS64 P0, [R2+URZ+0x2a028], R5 ;  /* 0x02a02805020085a7 */ /* 0x000ea4000800007f */
[----:B--2---:R-:W-:Y:S05]  /*b030*/  @!P0 BRA `(.L_x_84) ;  /* 0xfffffffc00f08947 */ /* 0x004fea000383ffff */
[----:B------:R-:W-:Y:S05]  /*b040*/  BRA `(.L_x_117) ;  /* 0xffffffe800d07947 */ /* 0x000fea000383ffff */
.L_x_89:
[----:B-1----:R1:W2:Y:S02]  /*b050*/  SYNCS.PHASECHK.TRANS64.TRYWAIT P0, [R4+URZ+0x2a060], R5 ;  /* 0x02a06005040075a7 */ /* 0x0022a4000800017f */
[----:B--2---:R-:W-:Y:S05]  /*b060*/  @!P0 NANOSLEEP.SYNCS 0x989680 ;  /* 0x009896800000895d */ /* 0x004fea0003900000 */
[----:B------:R-:W2:Y:S02]  /*b070*/  @!P0 SYNCS.PHASECHK.TRANS64 P0, [R4+URZ+0x2a060], R5 ;  /* 0x02a06005040085a7 */ /* 0x000ea4000800007f */
[----:B--2---:R-:W-:Y:S05]  /*b080*/  @!P0 BRA `(.L_x_89) ;  /* 0xfffffffc00f08947 */ /* 0x004fea000383ffff */
[----:B------:R-:W-:Y:S05]  /*b090*/  BRA `(.L_x_118) ;  /* 0xffffffec00847947 */ /* 0x000fea000383ffff */
.L_x_94:
[----:B-1----:R1:W2:Y:S02]  /*b0a0*/  SYNCS.PHASECHK.TRANS64.TRYWAIT P0, [R3+URZ+0x2a028], R4 ;  /* 0x02a02804030075a7 */ /* 0x0022a4000800017f */
[----:B--2---:R-:W-:Y:S05]  /*b0b0*/  @!P0 NANOSLEEP.SYNCS 0x989680 ;  /* 0x009896800000895d */ /* 0x004fea0003900000 */
[----:B------:R-:W2:Y:S02]  /*b0c0*/  @!P0 SYNCS.PHASECHK.TRANS64 P0, [R3+URZ+0x2a028], R4 ;  /* 0x02a02804030085a7 */ /* 0x000ea4000800007f */
[----:B--2---:R-:W-:Y:S05]  /*b0d0*/  @!P0 BRA `(.L_x_94) ;  /* 0xfffffffc00f08947 */ /* 0x004fea000383ffff */
[----:B------:R-:W-:Y:S05]  /*b0e0*/  BRA `(.L_x_119) ;  /* 0xfffffff000447947 */ /* 0x000fea000383ffff */
.L_x_100:
[----:B-1----:R1:W2:Y:S02]  /*b0f0*/  SYNCS.PHASECHK.TRANS64.TRYWAIT P4, [R7+URZ+0x2a028], R4 ;  /* 0x02a02804070075a7 */ /* 0x0022a4000808017f */
[----:B--2---:R-:W-:Y:S05]  /*b100*/  @!P4 NANOSLEEP.SYNCS 0x989680 ;  /* 0x009896800000c95d */ /* 0x004fea0003900000 */
[----:B------:R-:W2:Y:S02]  /*b110*/  @!P4 SYNCS.PHASECHK.TRANS64 P4, [R7+URZ+0x2a028], R4 ;  /* 0x02a028040700c5a7 */ /* 0x000ea4000808007f */
[----:B--2---:R-:W-:Y:S05]  /*b120*/  @!P4 BRA `(.L_x_100) ;  /* 0xfffffffc00f0c947 */ /* 0x004fea000383ffff */
[----:B------:R-:W-:Y:S05]  /*b130*/  BRA `(.L_x_120) ;  /* 0xfffffff4002c7947 */ /* 0x000fea000383ffff */
.L_x_105:
[----:B-1----:R1:W2:Y:S02]  /*b140*/  SYNCS.PHASECHK.TRANS64.TRYWAIT P4, [R4+URZ+0x2a028], R7 ;  /* 0x02a02807040075a7 */ /* 0x0022a4000808017f */
[----:B--2---:R-:W-:Y:S05]  /*b150*/  @!P4 NANOSLEEP.SYNCS 0x989680 ;  /* 0x009896800000c95d */ /* 0x004fea0003900000 */
[----:B------:R-:W2:Y:S02]  /*b160*/  @!P4 SYNCS.PHASECHK.TRANS64 P4, [R4+URZ+0x2a028], R7 ;  /* 0x02a028070400c5a7 */ /* 0x000ea4000808007f */
[----:B--2---:R-:W-:Y:S05]  /*b170*/  @!P4 BRA `(.L_x_105) ;  /* 0xfffffffc00f0c947 */ /* 0x004fea000383ffff */
[----:B------:R-:W-:Y:S05]  /*b180*/  BRA `(.L_x_121) ;  /* 0xfffffff400ec7947 */ /* 0x000fea000383ffff */
        .weak           $__internal_0_$__cuda_sm20_rcp_rn_f32_slowpath
        .type           $__internal_0_$__cuda_sm20_rcp_rn_f32_slowpath,@function
        .size           $__internal_0_$__cuda_sm20_rcp_rn_f32_slowpath,(.L_x_127 - $__internal_0_$__cuda_sm20_rcp_rn_f32_slowpath)
$__internal_0_$__cuda_sm20_rcp_rn_f32_slowpath:
[----:B------:R-:W-:Y:S01]  /*b190*/  SHF.L.U32 R0, R2, 0x1, RZ ;  /* 0x0000000102007819 */ /* 0x000fe200000006ff */
[----:B------:R-:W-:Y:S03]  /*b1a0*/  BSSY B2, `(.L_x_122) ;  /* 0x0000030000027945 */ /* 0x000fe60003800000 */
[----:B------:R-:W-:-:S04]  /*b1b0*/  SHF.R.U32.HI R16, RZ, 0x18, R0 ;  /* 0x00000018ff107819 */ /* 0x000fc80000011600 */
[----:B------:R-:W-:-:S13]  /*b1c0*/  ISETP.NE.U32.AND P0, PT, R16, RZ, PT ;  /* 0x000000ff1000720c */ /* 0x000fda0003f05070 */
[----:B------:R-:W-:Y:S05]  /*b1d0*/  @P0 BRA `(.L_x_123) ;  /* 0x0000000000280947 */ /* 0x000fea0003800000 */
[----:B------:R-:W-:-:S04]  /*b1e0*/  SHF.L.U32 R0, R2, 0x1, RZ ;  /* 0x0000000102007819 */ /* 0x000fc800000006ff */
[----:B------:R-:W-:-:S13]  /*b1f0*/  ISETP.NE.AND P0, PT, R0, RZ, PT ;  /* 0x000000ff0000720c */ /* 0x000fda0003f05270 */
[----:B------:R-:W-:Y:S01]  /*b200*/  @P0 FFMA R5, R2, 1.84467440737095516160e+19, RZ ;  /* 0x5f80000002050823 */ /* 0x000fe200000000ff */
[----:B------:R-:W-:Y:S08]  /*b210*/  @!P0 MUFU.RCP R4, R2 ;  /* 0x0000000200048308 */ /* 0x000ff00000001000 */
[----:B------:R-:W1:Y:S02]  /*b220*/  @P0 MUFU.RCP R0, R5 ;  /* 0x0000000500000308 */ /* 0x000e640000001000 */
[----:B-1----:R-:W-:-:S04]  /*b230*/  @P0 FFMA R8, R5, R0, -1 ;  /* 0xbf80000005080423 */ /* 0x002fc80000000000 */
[----:B------:R-:W-:-:S04]  /*b240*/  @P0 FADD.FTZ R13, -R8, -RZ ;  /* 0x800000ff080d0221 */ /* 0x000fc80000010100 */
[----:B------:R-:W-:-:S04]  /*b250*/  @P0 FFMA R0, R0, R13, R0 ;  /* 0x0000000d00000223 */ /* 0x000fc80000000000 */
[----:B------:R-:W-:Y:S01]  /*b260*/  @P0 FFMA R4, R0, 1.84467440737095516160e+19, RZ ;  /* 0x5f80000000040823 */ /* 0x000fe200000000ff */
[----:B------:R-:W-:Y:S06]  /*b270*/  BRA `(.L_x_124) ;  /* 0x0000000000887947 */ /* 0x000fec0003800000 */
.L_x_123:
[----:B------:R-:W-:-:S04]  /*b280*/  IADD3 R18, R16, -0xfd, RZ ;  /* 0xffffff0310127810 */ /* 0x000fc80007ffe0ff */
[----:B------:R-:W-:-:S13]  /*b290*/  ISETP.GT.U32.AND P0, PT, R18, 0x1, PT ;  /* 0x000000011200780c */ /* 0x000fda0003f04070 */
[----:B------:R-:W-:Y:S05]  /*b2a0*/  @P0 BRA `(.L_x_125) ;  /* 0x0000000000780947 */ /* 0x000fea0003800000 */
[----:B------:R-:W-:Y:S02]  /*b2b0*/  LOP3.LUT R0, R2, 0x7fffff, RZ, 0xc0, !PT ;  /* 0x007fffff02007812 */ /* 0x000fe400078ec0ff */
[----:B------:R-:W-:Y:S02]  /*b2c0*/  MOV R13, 0x3 ;  /* 0x00000003000d7802 */ /* 0x000fe40000000f00 */
[----:B------:R-:W-:Y:S02]  /*b2d0*/  LOP3.LUT R0, R0, 0x3f800000, RZ, 0xfc, !PT ;  /* 0x3f80000000007812 */ /* 0x000fe400078efcff */
[----:B------:R-:W-:Y:S02]  /*b2e0*/  SHF.L.U32 R13, R13, R18, RZ ;  /* 0x000000120d0d7219 */ /* 0x000fe400000006ff */
[----:B------:R-:W1:Y:S02]  /*b2f0*/  MUFU.RCP R5, R0 ;  /* 0x0000000000057308 */ /* 0x000e640000001000 */
[----:B-1----:R-:W-:-:S04]  /*b300*/  FFMA R4, R0, R5, -1 ;  /* 0xbf80000000047423 */ /* 0x002fc80000000005 */
[----:B------:R-:W-:-:S04]  /*b310*/  FADD.FTZ R4, -R4, -RZ ;  /* 0x800000ff04047221 */ /* 0x000fc80000010100 */
[CCC-:B------:R-:W-:Y:S01]  /*b320*/  FFMA.RM R8, R5.reuse, R4.reuse, R5.reuse ;  /* 0x0000000405087223 */ /* 0x1c0fe20000004005 */
[----:B------:R-:W-:-:S04]  /*b330*/  FFMA.RP R5, R5, R4, R5 ;  /* 0x0000000405057223 */ /* 0x000fc80000008005 */
[C---:B------:R-:W-:Y:S02]  /*b340*/  LOP3.LUT R4, R8.reuse, 0x7fffff, RZ, 0xc0, !PT ;  /* 0x007fffff08047812 */ /* 0x040fe400078ec0ff */
[----:B------:R-:W-:Y:S02]  /*b350*/  FSETP.NEU.FTZ.AND P0, PT, R8, R5, PT ;  /* 0x000000050800720b */ /* 0x000fe40003f1d000 */
[----:B------:R-:W-:Y:S02]  /*b360*/  LOP3.LUT R4, R4, 0x800000, RZ, 0xfc, !PT ;  /* 0x0080000004047812 */ /* 0x000fe400078efcff */
[----:B------:R-:W-:Y:S02]  /*b370*/  SEL R5, RZ, 0xffffffff, !P0 ;  /* 0xffffffffff057807 */ /* 0x000fe40004000000 */
[----:B------:R-:W-:Y:S02]  /*b380*/  LOP3.LUT R13, R13, R4, RZ, 0xc0, !PT ;  /* 0x000000040d0d7212 */ /* 0x000fe400078ec0ff */
[----:B------:R-:W-:-:S02]  /*b390*/  IADD3 R5, -R5, RZ, RZ ;  /* 0x000000ff05057210 */ /* 0x000fc40007ffe1ff */
[-C--:B------:R-:W-:Y:S02]  /*b3a0*/  SHF.R.U32.HI R13, RZ, R18.reuse, R13 ;  /* 0x00000012ff0d7219 */ /* 0x080fe4000001160d */
[----:B------:R-:W-:Y:S02]  /*b3b0*/  LOP3.LUT P1, RZ, R5, R18, R4, 0xf8, !PT ;  /* 0x0000001205ff7212 */ /* 0x000fe4000782f804 */
[C---:B------:R-:W-:Y:S02]  /*b3c0*/  LOP3.LUT P0, RZ, R13.reuse, 0x1, RZ, 0xc0, !PT ;  /* 0x000000010dff7812 */ /* 0x040fe4000780c0ff */
[----:B------:R-:W-:Y:S02]  /*b3d0*/  LOP3.LUT P2, RZ, R13, 0x2, RZ, 0xc0, !PT ;  /* 0x000000020dff7812 */ /* 0x000fe4000784c0ff */
[----:B------:R-:W-:Y:S02]  /*b3e0*/  IADD3 R5, R16, -0xfc, RZ ;  /* 0xffffff0410057810 */ /* 0x000fe40007ffe0ff */
[----:B------:R-:W-:-:S02]  /*b3f0*/  PLOP3.LUT P0, PT, P0, P1, P2, 0xe0, 0x0 ;  /* 0x000000000000781c */ /* 0x000fc40000703c20 */
[----:B------:R-:W-:Y:S02]  /*b400*/  LOP3.LUT P1, RZ, R2, 0x7fffff, RZ, 0xc0, !PT ;  /* 0x007fffff02ff7812 */ /* 0x000fe4000782c0ff */
[----:B------:R-:W-:Y:S02]  /*b410*/  SEL R0, RZ, 0x1, !P0 ;  /* 0x00000001ff007807 */ /* 0x000fe40004000000 */
[----:B------:R-:W-:Y:S02]  /*b420*/  SHF.R.U32.HI R5, RZ, R5, R4 ;  /* 0x00000005ff057219 */ /* 0x000fe40000011604 */
[----:B------:R-:W-:-:S04]  /*b430*/  IADD3 R0, -R0, RZ, RZ ;  /* 0x000000ff00007210 */ /* 0x000fc80007ffe1ff */
[----:B------:R-:W-:-:S13]  /*b440*/  ISETP.GE.AND P0, PT, R0, RZ, PT ;  /* 0x000000ff0000720c */ /* 0x000fda0003f06270 */
[----:B------:R-:W-:-:S04]  /*b450*/  @!P0 IADD3 R5, R5, 0x1, RZ ;  /* 0x0000000105058810 */ /* 0x000fc80007ffe0ff */
[----:B------:R-:W-:-:S04]  /*b460*/  @!P1 SHF.L.U32 R5, R5, 0x1, RZ ;  /* 0x0000000105059819 */ /* 0x000fc800000006ff */
[----:B------:R-:W-:Y:S01]  /*b470*/  LOP3.LUT R4, R5, 0x80000000, R2, 0xf8, !PT ;  /* 0x8000000005047812 */ /* 0x000fe200078ef802 */
[----:B------:R-:W-:Y:S06]  /*b480*/  BRA `(.L_x_124) ;  /* 0x0000000000047947 */ /* 0x000fec0003800000 */
.L_x_125:
[----:B------:R1:W2:Y:S02]  /*b490*/  MUFU.RCP R4, R2 ;  /* 0x0000000200047308 */ /* 0x0002a40000001000 */
.L_x_124:
[----:B------:R-:W-:Y:S05]  /*b4a0*/  BSYNC B2 ;  /* 0x0000000000027941 */ /* 0x000fea0003800000 */
.L_x_122:
[----:B--2---:R-:W-:Y:S02]  /*b4b0*/  MOV R0, R4 ;  /* 0x0000000400007202 */ /* 0x004fe40000000f00 */
[----:B------:R-:W-:Y:S02]  /*b4c0*/  MOV R4, R12 ;  /* 0x0000000c00047202 */ /* 0x000fe40000000f00 */
[----:B------:R-:W-:-:S04]  /*b4d0*/  MOV R5, 0x0 ;  /* 0x0000000000057802 */ /* 0x000fc80000000f00 */
[----:B-1----:R-:W-:Y:S05]  /*b4e0*/  RET.REL.NODEC R4 `(_ZN7cutlass13device_kernelINS_4fmha6kernel28FmhaKernelTmaWarpSpecializedINS1_10collective30FmhaMainloopTmaWarpSpecializedINS_6half_tEffN4cute5tupleIJNS7_1CILi128EEENS9_ILi64EEENS9_ILi192EEEEEENS8_IJiNS9_ILi1EEENS8_IJiiEEEEEESG_SG_NS4_12CausalFusionEJEEENS4_15FmhaFwdEpilogueIS6_fNS8_IJSB_SC_SB_EEEEENS2_23IndividualTileSchedulerEJEEEEEvNT_6ParamsE) ;  /* 0xffffff4804c47950 */ /* 0x002fea0003c3ffff */
.L_x_126:
[----:B------:R-:W-:-:S00]  /*b4f0*/  BRA `(.L_x_126) ;  /* 0xfffffffc00fc7947 */ /* 0x000fc0000383ffff */
[----:B------:R-:W-:-:S00]  /*b500*/  NOP ;  /* 0x0000000000007918 */ /* 0x000fc00000000000 */
[----:B------:R-:W-:-:S00]  /*b510*/  NOP ;  /* 0x0000000000007918 */ /* 0x000fc00000000000 */
[----:B------:R-:W-:-:S00]  /*b520*/  NOP ;  /* 0x0000000000007918 */ /* 0x000fc00000000000 */
[----:B------:R-:W-:-:S00]  /*b530*/  NOP ;  /* 0x0000000000007918 */ /* 0x000fc00000000000 */
[----:B------:R-:W-:-:S00]  /*b540*/  NOP ;  /* 0x0000000000007918 */ /* 0x000fc00000000000 */
[----:B------:R-:W-:-:S00]  /*b550*/  NOP ;  /* 0x0000000000007918 */ /* 0x000fc00000000000 */
[----:B------:R-:W-:-:S00]  /*b560*/  NOP ;  /* 0x0000000000007918 */ /* 0x000fc00000000000 */
[----:B------:R-:W-:-:S00]  /*b570*/  NOP ;  /* 0x0000000000007918 */ /* 0x000fc00000000000 */
.L_x_127:


//--------------------- .nv.global.init           --------------------------
	.section	.nv.global.init,"aw",@progbits
.nv.global.init:
	.type		$str$24,@object
	.size		$str$24,($str$25 - $str$24)
$str$24:
        /*0000*/ 	.byte	0x28, 0x61, 0x64, 0x64, 0x72, 0x65, 0x73, 0x73, 0x20, 0x26, 0x20, 0x6d, 0x61, 0x73, 0x6b, 0x29
        /*0010*/ 	.byte	0x20, 0x3d, 0x3d, 0x20, 0x30, 0x00
	.type		$str$25,@object
	.size		$str$25,(__unnamed_1 - $str$25)
$str$25:
        /*0016*/ 	.byte	0x2f, 0x74, 0x6d, 0x70, 0x2f, 0x63, 0x75, 0x74, 0x6c, 0x61, 0x73, 0x73, 0x5f, 0x73, 0x77, 0x65
        /*0026*/ 	.byte	0x65, 0x70, 0x5f, 0x73, 0x72, 0x63, 0x2f, 0x69, 0x6e, 0x63, 0x6c, 0x75, 0x64, 0x65, 0x2f, 0x63
        /*0036*/ 	.byte	0x75, 0x74, 0x65, 0x2f, 0x70, 0x6f, 0x69, 0x6e, 0x74, 0x65, 0x72, 0x5f, 0x66, 0x6c, 0x61, 0x67
        /*0046*/ 	.byte	0x67, 0x65, 0x64, 0x2e, 0x68, 0x70, 0x70, 0x00
	.type		__unnamed_1,@object
	.size		__unnamed_1,(__unnamed_2 - __unnamed_1)
__unnamed_1:
        /*004e*/ 	.byte	0x61, 0x75, 0x74, 0x6f, 0x20, 0x63, 0x75, 0x74, 0x65, 0x3a, 0x3a, 0x61, 0x73, 0x5f, 0x70, 0x6f
        /* <DEDUP_REMOVED lines=27> */
        /*020e*/ 	.byte	0x3e, 0x3e, 0x3e, 0x3e, 0x3e, 0x5d, 0x00
	.type		__unnamed_2,@object
	.size		__unnamed_2,(.L_1 - __unnamed_2)
__unnamed_2:
        /* <DEDUP_REMOVED lines=29> */
.L_1:


//--------------------- .nv.shared._ZN7cutlass13device_kernelINS_4fmha6kernel28FmhaKernelTmaWarpSpecializedINS1_10collective30FmhaMainloopTmaWarpSpecializedINS_6half_tEffN4cute5tupleIJNS7_1CILi128EEENS9_ILi64EEENS9_ILi192EEEEEENS8_IJiNS9_ILi1EEENS8_IJiiEEEEEESG_SG_NS4_12CausalFusionEJEEENS4_15FmhaFwdEpilogueIS6_fNS8_IJSB_SC_SB_EEEEENS2_23IndividualTileSchedulerEJEEEEEvNT_6ParamsE --------------------------
	.section	.nv.shared._ZN7cutlass13device_kernelINS_4fmha6kernel28FmhaKernelTmaWarpSpecializedINS1_10collective30FmhaMainloopTmaWarpSpecializedINS_6half_tEffN4cute5tupleIJNS7_1CILi128EEENS9_ILi64EEENS9_ILi192EEEEEENS8_IJiNS9_ILi1EEENS8_IJiiEEEEEESG_SG_NS4_12CausalFusionEJEEENS4_15FmhaFwdEpilogueIS6_fNS8_IJSB_SC_SB_EEEEENS2_23IndividualTileSchedulerEJEEEEEvNT_6ParamsE,"aw",@nobits
	.sectionflags	@""
	.align	16
	.zero		1024


//--------------------- .nv.shared.reserved.0     --------------------------
	.section	.nv.shared.reserved.0,"aw",@nobits
	.weak		__nv_reservedSMEM_offset_0_alias
	.size		__nv_reservedSMEM_offset_0_alias, 0, 0
	.other		__nv_reservedSMEM_offset_0_alias,@"STO_CUDA_RESERVED_SHARED STV_DEFAULT"
__nv_reservedSMEM_offset_0_alias:
	.zero		0


//--------------------- .nv.global                --------------------------
	.section	.nv.global,"aw",@nobits
.nv.global:
	.type		_ZN39_INTERNAL_91dcf272_4_k_cu_6b0214ea_29164cute1_E,@object
	.size		_ZN39_INTERNAL_91dcf272_4_k_cu_6b0214ea_29164cute1_E,(_ZN39_INTERNAL_91dcf272_4_k_cu_6b0214ea_29164cuda3std3__45__cpo6cbeginE - _ZN39_INTERNAL_91dcf272_4_k_cu_6b0214ea_29164cute1_E)
_ZN39_INTERNAL_91dcf272_4_k_cu_6b0214ea_29164cute1_E:
	.zero		1
	.type		_ZN39_INTERNAL_91dcf272_4_k_cu_6b0214ea_29164cuda3std3__45__cpo6cbeginE,@object
	.size		_ZN39_INTERNAL_91dcf272_4_k_cu_6b0214ea_29164cuda3std3__45__cpo6cbeginE,(_ZN39_INTERNAL_91dcf272_4_k_cu_6b0214ea_29164cuda3std3__48in_placeE - _ZN39_INTERNAL_91dcf272_4_k_cu_6b0214ea_29164cuda3std3__45__cpo6cbeginE)
_ZN39_INTERNAL_91dcf272_4_k_cu_6b0214ea_29164cuda3std3__45__cpo6cbeginE:
	.zero		1
	.type		_ZN39_INTERNAL_91dcf272_4_k_cu_6b0214ea_29164cuda3std3__48in_placeE,@object
	.size		_ZN39_INTERNAL_91dcf272_4_k_cu_6b0214ea_29164cuda3std3__48in_placeE,(_ZN39_INTERNAL_91dcf272_4_k_cu_6b0214ea_29164cuda3std6ranges3__45__cpo9iter_moveE - _ZN39_INTERNAL_91dcf272_4_k_cu_6b0214ea_29164cuda3std3__48in_placeE)
_ZN39_INTERNAL_91dcf272_4_k_cu_6b0214ea_29164cuda3std3__48in_placeE:
	.zero		1
	.type		_ZN39_INTERNAL_91dcf272_4_k_cu_6b0214ea_29164cuda3std6ranges3__45__cpo9iter_moveE,@object
	.size		_ZN39_INTERNAL_91dcf272_4_k_cu_6b0214ea_29164cuda3std6ranges3__45__cpo9iter_moveE,(_ZN39_INTERNAL_91dcf272_4_k_cu_6b0214ea_29164cuda3std3__45__cpo5beginE - _ZN39_INTERNAL_91dcf272_4_k_cu_6b0214ea_29164cuda3std6ranges3__45__cpo9iter_moveE)
_ZN39_INTERNAL_91dcf272_4_k_cu_6b0214ea_29164cuda3std6ranges3__45__cpo9iter_moveE:
	.zero		1
	.type		_ZN39_INTERNAL_91dcf272_4_k_cu_6b0214ea_29164cuda3std3__45__cpo5beginE,@object
	.size		_ZN39_INTERNAL_91dcf272_4_k_cu_6b0214ea_29164cuda3std3__45__cpo5beginE,(_ZN39_INTERNAL_91dcf272_4_k_cu_6b0214ea_29164cuda3std3__441_GLOBAL__N__91dcf272_4_k_cu_6b0214ea_29166ignoreE - _ZN39_INTERNAL_91dcf272_4_k_cu_6b0214ea_29164cuda3std3__45__cpo5beginE)
_ZN39_INTERNAL_91dcf272_4_k_cu_6b0214ea_29164cuda3std3__45__cpo5beginE:
	.zero		1
	.type		_ZN39_INTERNAL_91dcf272_4_k_cu_6b0214ea_29164cuda3std3__441_GLOBAL__N__91dcf272_4_k_cu_6b0214ea_29166ignoreE,@object
	.size		_ZN39_INTERNAL_91dcf272_4_k_cu_6b0214ea_29164cuda3std3__441_GLOBAL__N__91dcf272_4_k_cu_6b0214ea_29166ignoreE,(_ZN39_INTERNAL_91dcf272_4_k_cu_6b0214ea_29164cute7productE - _ZN39_INTERNAL_91dcf272_4_k_cu_6b0214ea_29164cuda3std3__441_GLOBAL__N__91dcf272_4_k_cu_6b0214ea_29166ignoreE)
_ZN39_INTERNAL_91dcf272_4_k_cu_6b0214ea_29164cuda3std3__441_GLOBAL__N__91dcf272_4_k_cu_6b0214ea_29166ignoreE:
	.zero		1
	.type		_ZN39_INTERNAL_91dcf272_4_k_cu_6b0214ea_29164cute7productE,@object
	.size		_ZN39_INTERNAL_91dcf272_4_k_cu_6b0214ea_29164cute7productE,(_ZN39_INTERNAL_91dcf272_4_k_cu_6b0214ea_29164cuda3std3__45__cpo3endE - _ZN39_INTERNAL_91dcf272_4_k_cu_6b0214ea_29164cute7productE)
_ZN39_INTERNAL_91dcf272_4_k_cu_6b0214ea_29164cute7productE:
	.zero		1
	.type		_ZN39_INTERNAL_91dcf272_4_k_cu_6b0214ea_29164cuda3std3__45__cpo3endE,@object
	.size		_ZN39_INTERNAL_91dcf272_4_k_cu_6b0214ea_29164cuda3std3__45__cpo3endE,(_ZN39_INTERNAL_91dcf272_4_k_cu_6b0214ea_29164cuda3std3__419piecewise_constructE - _ZN39_INTERNAL_91dcf272_4_k_cu_6b0214ea_29164cuda3std3__45__cpo3endE)
_ZN39_INTERNAL_91dcf272_4_k_cu_6b0214ea_29164cuda3std3__45__cpo3endE:
	.zero		1
	.type		_ZN39_INTERNAL_91dcf272_4_k_cu_6b0214ea_29164cuda3std3__419piecewise_constructE,@object
	.size		_ZN39_INTERNAL_91dcf272_4_k_cu_6b0214ea_29164cuda3std3__419piecewise_constructE,(_ZN39_INTERNAL_91dcf272_4_k_cu_6b0214ea_29164cuda3std3__45__cpo4cendE - _ZN39_INTERNAL_91dcf272_4_k_cu_6b0214ea_29164cuda3std3__419piecewise_constructE)
_ZN39_INTERNAL_91dcf272_4_k_cu_6b0214ea_29164cuda3std3__419piecewise_constructE:
	.zero		1
	.type		_ZN39_INTERNAL_91dcf272_4_k_cu_6b0214ea_29164cuda3std3__45__cpo4cendE,@object
	.size		_ZN39_INTERNAL_91dcf272_4_k_cu_6b0214ea_29164cuda3std3__45__cpo4cendE,(_ZN39_INTERNAL_91dcf272_4_k_cu_6b0214ea_29164cuda3std6ranges3__45__cpo4swapE - _ZN39_INTERNAL_91dcf272_4_k_cu_6b0214ea_29164cuda3std3__45__cpo4cendE)
_ZN39_INTERNAL_91dcf272_4_k_cu_6b0214ea_29164cuda3std3__45__cpo4cendE:
	.zero		1
	.type		_ZN39_INTERNAL_91dcf272_4_k_cu_6b0214ea_29164cuda3std6ranges3__45__cpo4swapE,@object
	.size		_ZN39_INTERNAL_91dcf272_4_k_cu_6b0214ea_29164cuda3std6ranges3__45__cpo4swapE,(.L_9 - _ZN39_INTERNAL_91dcf272_4_k_cu_6b0214ea_29164cuda3std6ranges3__45__cpo4swapE)
_ZN39_INTERNAL_91dcf272_4_k_cu_6b0214ea_29164cuda3std6ranges3__45__cpo4swapE:
	.zero		1
.L_9:


//--------------------- .nv.constant0._ZN7cutlass13device_kernelINS_4fmha6kernel28FmhaKernelTmaWarpSpecializedINS1_10collective30FmhaMainloopTmaWarpSpecializedINS_6half_tEffN4cute5tupleIJNS7_1CILi128EEENS9_ILi64EEENS9_ILi192EEEEEENS8_IJiNS9_ILi1EEENS8_IJiiEEEEEESG_SG_NS4_12CausalFusionEJEEENS4_15FmhaFwdEpilogueIS6_fNS8_IJSB_SC_SB_EEEEENS2_23IndividualTileSchedulerEJEEEEEvNT_6ParamsE --------------------------
	.section	.nv.constant0._ZN7cutlass13device_kernelINS_4fmha6kernel28FmhaKernelTmaWarpSpecializedINS1_10collective30FmhaMainloopTmaWarpSpecializedINS_6half_tEffN4cute5tupleIJNS7_1CILi128EEENS9_ILi64EEENS9_ILi192EEEEEENS8_IJiNS9_ILi1EEENS8_IJiiEEEEEESG_SG_NS4_12CausalFusionEJEEENS4_15FmhaFwdEpilogueIS6_fNS8_IJSB_SC_SB_EEEEENS2_23IndividualTileSchedulerEJEEEEEvNT_6ParamsE,"a",@progbits
	.sectionflags	@""
	.align	4
.nv.constant0._ZN7cutlass13device_kernelINS_4fmha6kernel28FmhaKernelTmaWarpSpecializedINS1_10collective30FmhaMainloopTmaWarpSpecializedINS_6half_tEffN4cute5tupleIJNS7_1CILi128EEENS9_ILi64EEENS9_ILi192EEEEEENS8_IJiNS9_ILi1EEENS8_IJiiEEEEEESG_SG_NS4_12CausalFusionEJEEENS4_15FmhaFwdEpilogueIS6_fNS8_IJSB_SC_SB_EEEEENS2_23IndividualTileSchedulerEJEEEEEvNT_6ParamsE:
	.zero		2688


//--------------------- SYMBOLS --------------------------

	.type		.nv.reservedSmem.offset0,@object
	.size		.nv.reservedSmem.offset0,0x4
	.type		__assertfail,@function
